//
// Generated by NVIDIA NVVM Compiler
//
// Compiler Build ID: CL-36424714
// Cuda compilation tools, release 13.0, V13.0.88
// Based on NVVM 20.0.0
//

.version 9.0
.target sm_100
.address_size 64

	// .globl	_Z15gpu_monte_carloPfP17curandStateXORWOW
.global .align 4 .b8 precalc_xorwow_matrix[102400];
.global .align 4 .b8 precalc_xorwow_offset_matrix[102400];
.global .align 4 .b8 mrg32k3aM1[2304];
.global .align 4 .b8 mrg32k3aM2[2304];
.global .align 4 .b8 mrg32k3aM1SubSeq[2016];
.global .align 4 .b8 mrg32k3aM2SubSeq[2016];
.global .align 4 .b8 mrg32k3aM1Seq[2304];
.global .align 4 .b8 mrg32k3aM2Seq[2304];
.const .align 8 .b8 __cr_lgamma_table[72];
// _ZZ15gpu_monte_carloPfP17curandStateXORWOWE5cache has been demoted

.visible .entry _Z15gpu_monte_carloPfP17curandStateXORWOW(
	.param .u64 .ptr .align 1 _Z15gpu_monte_carloPfP17curandStateXORWOW_param_0,
	.param .u64 .ptr .align 1 _Z15gpu_monte_carloPfP17curandStateXORWOW_param_1
)
{
	.reg .pred 	%p<34>;
	.reg .b32 	%r<549>;
	.reg .b32 	%f<33>;
	.reg .b64 	%rd<24>;
	// demoted variable
	.shared .align 4 .b8 _ZZ15gpu_monte_carloPfP17curandStateXORWOWE5cache[1024];
	ld.param.u64 	%rd9, [_Z15gpu_monte_carloPfP17curandStateXORWOW_param_0];
	ld.param.u64 	%rd10, [_Z15gpu_monte_carloPfP17curandStateXORWOW_param_1];
	cvta.to.global.u64 	%rd1, %rd9;
	cvta.to.global.u64 	%rd11, %rd10;
	mov.u32 	%r1, %tid.x;
	mov.u32 	%r548, %ntid.x;
	mov.u32 	%r3, %ctaid.x;
	mad.lo.s32 	%r224, %r548, %r3, %r1;
	cvt.u64.u32 	%rd2, %r224;
	mul.wide.u32 	%rd12, %r224, 48;
	add.s64 	%rd3, %rd11, %rd12;
	mov.b32 	%r454, 1593684748;
	mov.b32 	%r225, 832094735;
	st.global.v2.u32 	[%rd3], {%r225, %r454};
	mov.b32 	%r452, -123459836;
	mov.b32 	%r453, 1111207954;
	st.global.v2.u32 	[%rd3+8], {%r453, %r452};
	mov.b32 	%r450, 1476011280;
	mov.b32 	%r451, -589760388;
	st.global.v2.u32 	[%rd3+16], {%r451, %r450};
	setp.eq.s32 	%p1, %r224, 0;
	@%p1 bra 	$L__BB0_42;
	mov.b32 	%r436, 0;
	mov.b32 	%r454, 1593684748;
	mov.b32 	%r453, 1111207954;
	mov.b32 	%r452, -123459836;
	mov.b32 	%r451, -589760388;
	mov.b32 	%r450, 1476011280;
	mov.u64 	%rd23, %rd2;
$L__BB0_2:
	and.b64  	%rd5, %rd23, 3;
	setp.eq.s64 	%p2, %rd5, 0;
	@%p2 bra 	$L__BB0_41;
	mul.wide.u32 	%rd13, %r436, 3200;
	mov.u64 	%rd14, precalc_xorwow_matrix;
	add.s64 	%rd6, %rd14, %rd13;
	cvt.u32.u64 	%r10, %rd5;
	mov.b32 	%r437, 0;
$L__BB0_4:
	mov.b32 	%r450, 0;
	mov.u32 	%r451, %r450;
	mov.u32 	%r452, %r450;
	mov.u32 	%r453, %r450;
	mov.u32 	%r454, %r450;
	mov.u32 	%r443, %r450;
$L__BB0_5:
	mul.wide.u32 	%rd15, %r443, 4;
	add.s64 	%rd16, %rd3, %rd15;
	ld.global.u32 	%r18, [%rd16+4];
	shl.b32 	%r19, %r443, 5;
	mov.b32 	%r449, 0;
$L__BB0_6:
	.pragma "nounroll";
	shr.u32 	%r235, %r18, %r449;
	and.b32  	%r236, %r235, 1;
	setp.eq.b32 	%p3, %r236, 1;
	not.pred 	%p4, %p3;
	add.s32 	%r237, %r19, %r449;
	mul.lo.s32 	%r238, %r237, 5;
	mul.wide.u32 	%rd17, %r238, 4;
	add.s64 	%rd7, %rd6, %rd17;
	@%p4 bra 	$L__BB0_8;
	ld.global.u32 	%r239, [%rd7];
	xor.b32  	%r454, %r454, %r239;
	ld.global.u32 	%r240, [%rd7+4];
	xor.b32  	%r453, %r453, %r240;
	ld.global.u32 	%r241, [%rd7+8];
	xor.b32  	%r452, %r452, %r241;
	ld.global.u32 	%r242, [%rd7+12];
	xor.b32  	%r451, %r451, %r242;
	ld.global.u32 	%r243, [%rd7+16];
	xor.b32  	%r450, %r450, %r243;
$L__BB0_8:
	and.b32  	%r245, %r235, 2;
	setp.eq.s32 	%p5, %r245, 0;
	@%p5 bra 	$L__BB0_10;
	ld.global.u32 	%r246, [%rd7+20];
	xor.b32  	%r454, %r454, %r246;
	ld.global.u32 	%r247, [%rd7+24];
	xor.b32  	%r453, %r453, %r247;
	ld.global.u32 	%r248, [%rd7+28];
	xor.b32  	%r452, %r452, %r248;
	ld.global.u32 	%r249, [%rd7+32];
	xor.b32  	%r451, %r451, %r249;
	ld.global.u32 	%r250, [%rd7+36];
	xor.b32  	%r450, %r450, %r250;
$L__BB0_10:
	and.b32  	%r252, %r235, 4;
	setp.eq.s32 	%p6, %r252, 0;
	@%p6 bra 	$L__BB0_12;
	ld.global.u32 	%r253, [%rd7+40];
	xor.b32  	%r454, %r454, %r253;
	ld.global.u32 	%r254, [%rd7+44];
	xor.b32  	%r453, %r453, %r254;
	ld.global.u32 	%r255, [%rd7+48];
	xor.b32  	%r452, %r452, %r255;
	ld.global.u32 	%r256, [%rd7+52];
	xor.b32  	%r451, %r451, %r256;
	ld.global.u32 	%r257, [%rd7+56];
	xor.b32  	%r450, %r450, %r257;
$L__BB0_12:
	and.b32  	%r259, %r235, 8;
	setp.eq.s32 	%p7, %r259, 0;
	@%p7 bra 	$L__BB0_14;
	ld.global.u32 	%r260, [%rd7+60];
	xor.b32  	%r454, %r454, %r260;
	ld.global.u32 	%r261, [%rd7+64];
	xor.b32  	%r453, %r453, %r261;
	ld.global.u32 	%r262, [%rd7+68];
	xor.b32  	%r452, %r452, %r262;
	ld.global.u32 	%r263, [%rd7+72];
	xor.b32  	%r451, %r451, %r263;
	ld.global.u32 	%r264, [%rd7+76];
	xor.b32  	%r450, %r450, %r264;
$L__BB0_14:
	and.b32  	%r266, %r235, 16;
	setp.eq.s32 	%p8, %r266, 0;
	@%p8 bra 	$L__BB0_16;
	ld.global.u32 	%r267, [%rd7+80];
	xor.b32  	%r454, %r454, %r267;
	ld.global.u32 	%r268, [%rd7+84];
	xor.b32  	%r453, %r453, %r268;
	ld.global.u32 	%r269, [%rd7+88];
	xor.b32  	%r452, %r452, %r269;
	ld.global.u32 	%r270, [%rd7+92];
	xor.b32  	%r451, %r451, %r270;
	ld.global.u32 	%r271, [%rd7+96];
	xor.b32  	%r450, %r450, %r271;
$L__BB0_16:
	and.b32  	%r273, %r235, 32;
	setp.eq.s32 	%p9, %r273, 0;
	@%p9 bra 	$L__BB0_18;
	ld.global.u32 	%r274, [%rd7+100];
	xor.b32  	%r454, %r454, %r274;
	ld.global.u32 	%r275, [%rd7+104];
	xor.b32  	%r453, %r453, %r275;
	ld.global.u32 	%r276, [%rd7+108];
	xor.b32  	%r452, %r452, %r276;
	ld.global.u32 	%r277, [%rd7+112];
	xor.b32  	%r451, %r451, %r277;
	ld.global.u32 	%r278, [%rd7+116];
	xor.b32  	%r450, %r450, %r278;
$L__BB0_18:
	and.b32  	%r280, %r235, 64;
	setp.eq.s32 	%p10, %r280, 0;
	@%p10 bra 	$L__BB0_20;
	ld.global.u32 	%r281, [%rd7+120];
	xor.b32  	%r454, %r454, %r281;
	ld.global.u32 	%r282, [%rd7+124];
	xor.b32  	%r453, %r453, %r282;
	ld.global.u32 	%r283, [%rd7+128];
	xor.b32  	%r452, %r452, %r283;
	ld.global.u32 	%r284, [%rd7+132];
	xor.b32  	%r451, %r451, %r284;
	ld.global.u32 	%r285, [%rd7+136];
	xor.b32  	%r450, %r450, %r285;
$L__BB0_20:
	and.b32  	%r287, %r235, 128;
	setp.eq.s32 	%p11, %r287, 0;
	@%p11 bra 	$L__BB0_22;
	ld.global.u32 	%r288, [%rd7+140];
	xor.b32  	%r454, %r454, %r288;
	ld.global.u32 	%r289, [%rd7+144];
	xor.b32  	%r453, %r453, %r289;
	ld.global.u32 	%r290, [%rd7+148];
	xor.b32  	%r452, %r452, %r290;
	ld.global.u32 	%r291, [%rd7+152];
	xor.b32  	%r451, %r451, %r291;
	ld.global.u32 	%r292, [%rd7+156];
	xor.b32  	%r450, %r450, %r292;
$L__BB0_22:
	and.b32  	%r294, %r235, 256;
	setp.eq.s32 	%p12, %r294, 0;
	@%p12 bra 	$L__BB0_24;
	ld.global.u32 	%r295, [%rd7+160];
	xor.b32  	%r454, %r454, %r295;
	ld.global.u32 	%r296, [%rd7+164];
	xor.b32  	%r453, %r453, %r296;
	ld.global.u32 	%r297, [%rd7+168];
	xor.b32  	%r452, %r452, %r297;
	ld.global.u32 	%r298, [%rd7+172];
	xor.b32  	%r451, %r451, %r298;
	ld.global.u32 	%r299, [%rd7+176];
	xor.b32  	%r450, %r450, %r299;
$L__BB0_24:
	and.b32  	%r301, %r235, 512;
	setp.eq.s32 	%p13, %r301, 0;
	@%p13 bra 	$L__BB0_26;
	ld.global.u32 	%r302, [%rd7+180];
	xor.b32  	%r454, %r454, %r302;
	ld.global.u32 	%r303, [%rd7+184];
	xor.b32  	%r453, %r453, %r303;
	ld.global.u32 	%r304, [%rd7+188];
	xor.b32  	%r452, %r452, %r304;
	ld.global.u32 	%r305, [%rd7+192];
	xor.b32  	%r451, %r451, %r305;
	ld.global.u32 	%r306, [%rd7+196];
	xor.b32  	%r450, %r450, %r306;
$L__BB0_26:
	and.b32  	%r308, %r235, 1024;
	setp.eq.s32 	%p14, %r308, 0;
	@%p14 bra 	$L__BB0_28;
	ld.global.u32 	%r309, [%rd7+200];
	xor.b32  	%r454, %r454, %r309;
	ld.global.u32 	%r310, [%rd7+204];
	xor.b32  	%r453, %r453, %r310;
	ld.global.u32 	%r311, [%rd7+208];
	xor.b32  	%r452, %r452, %r311;
	ld.global.u32 	%r312, [%rd7+212];
	xor.b32  	%r451, %r451, %r312;
	ld.global.u32 	%r313, [%rd7+216];
	xor.b32  	%r450, %r450, %r313;
$L__BB0_28:
	and.b32  	%r315, %r235, 2048;
	setp.eq.s32 	%p15, %r315, 0;
	@%p15 bra 	$L__BB0_30;
	ld.global.u32 	%r316, [%rd7+220];
	xor.b32  	%r454, %r454, %r316;
	ld.global.u32 	%r317, [%rd7+224];
	xor.b32  	%r453, %r453, %r317;
	ld.global.u32 	%r318, [%rd7+228];
	xor.b32  	%r452, %r452, %r318;
	ld.global.u32 	%r319, [%rd7+232];
	xor.b32  	%r451, %r451, %r319;
	ld.global.u32 	%r320, [%rd7+236];
	xor.b32  	%r450, %r450, %r320;
$L__BB0_30:
	and.b32  	%r322, %r235, 4096;
	setp.eq.s32 	%p16, %r322, 0;
	@%p16 bra 	$L__BB0_32;
	ld.global.u32 	%r323, [%rd7+240];
	xor.b32  	%r454, %r454, %r323;
	ld.global.u32 	%r324, [%rd7+244];
	xor.b32  	%r453, %r453, %r324;
	ld.global.u32 	%r325, [%rd7+248];
	xor.b32  	%r452, %r452, %r325;
	ld.global.u32 	%r326, [%rd7+252];
	xor.b32  	%r451, %r451, %r326;
	ld.global.u32 	%r327, [%rd7+256];
	xor.b32  	%r450, %r450, %r327;
$L__BB0_32:
	and.b32  	%r329, %r235, 8192;
	setp.eq.s32 	%p17, %r329, 0;
	@%p17 bra 	$L__BB0_34;
	ld.global.u32 	%r330, [%rd7+260];
	xor.b32  	%r454, %r454, %r330;
	ld.global.u32 	%r331, [%rd7+264];
	xor.b32  	%r453, %r453, %r331;
	ld.global.u32 	%r332, [%rd7+268];
	xor.b32  	%r452, %r452, %r332;
	ld.global.u32 	%r333, [%rd7+272];
	xor.b32  	%r451, %r451, %r333;
	ld.global.u32 	%r334, [%rd7+276];
	xor.b32  	%r450, %r450, %r334;
$L__BB0_34:
	and.b32  	%r336, %r235, 16384;
	setp.eq.s32 	%p18, %r336, 0;
	@%p18 bra 	$L__BB0_36;
	ld.global.u32 	%r337, [%rd7+280];
	xor.b32  	%r454, %r454, %r337;
	ld.global.u32 	%r338, [%rd7+284];
	xor.b32  	%r453, %r453, %r338;
	ld.global.u32 	%r339, [%rd7+288];
	xor.b32  	%r452, %r452, %r339;
	ld.global.u32 	%r340, [%rd7+292];
	xor.b32  	%r451, %r451, %r340;
	ld.global.u32 	%r341, [%rd7+296];
	xor.b32  	%r450, %r450, %r341;
$L__BB0_36:
	and.b32  	%r343, %r235, 32768;
	setp.eq.s32 	%p19, %r343, 0;
	@%p19 bra 	$L__BB0_38;
	ld.global.u32 	%r344, [%rd7+300];
	xor.b32  	%r454, %r454, %r344;
	ld.global.u32 	%r345, [%rd7+304];
	xor.b32  	%r453, %r453, %r345;
	ld.global.u32 	%r346, [%rd7+308];
	xor.b32  	%r452, %r452, %r346;
	ld.global.u32 	%r347, [%rd7+312];
	xor.b32  	%r451, %r451, %r347;
	ld.global.u32 	%r348, [%rd7+316];
	xor.b32  	%r450, %r450, %r348;
$L__BB0_38:
	add.s32 	%r449, %r449, 16;
	setp.ne.s32 	%p20, %r449, 32;
	@%p20 bra 	$L__BB0_6;
	mad.lo.s32 	%r349, %r443, -31, %r19;
	add.s32 	%r443, %r349, 1;
	setp.ne.s32 	%p21, %r443, 5;
	@%p21 bra 	$L__BB0_5;
	st.global.u32 	[%rd3+4], %r454;
	st.global.u32 	[%rd3+8], %r453;
	st.global.u32 	[%rd3+12], %r452;
	st.global.u32 	[%rd3+16], %r451;
	st.global.u32 	[%rd3+20], %r450;
	add.s32 	%r437, %r437, 1;
	setp.lt.u32 	%p22, %r437, %r10;
	@%p22 bra 	$L__BB0_4;
$L__BB0_41:
	shr.u64 	%rd8, %rd23, 2;
	add.s32 	%r436, %r436, 1;
	setp.gt.u64 	%p23, %rd23, 3;
	mov.u64 	%rd23, %rd8;
	@%p23 bra 	$L__BB0_2;
$L__BB0_42:
	mov.b32 	%r546, 0;
	st.global.v2.u32 	[%rd3+24], {%r546, %r546};
	st.global.u32 	[%rd3+32], %r546;
	mov.b64 	%rd18, 0;
	st.global.u64 	[%rd3+40], %rd18;
	mov.b32 	%r540, 832457172;
	mov.u32 	%r547, %r546;
$L__BB0_43:
	shr.u32 	%r352, %r454, 2;
	xor.b32  	%r353, %r352, %r454;
	shl.b32 	%r354, %r450, 4;
	shl.b32 	%r355, %r353, 1;
	xor.b32  	%r356, %r355, %r354;
	xor.b32  	%r357, %r356, %r353;
	xor.b32  	%r358, %r357, %r450;
	shr.u32 	%r359, %r453, 2;
	xor.b32  	%r360, %r359, %r453;
	shl.b32 	%r361, %r358, 4;
	shl.b32 	%r362, %r360, 1;
	xor.b32  	%r363, %r362, %r361;
	xor.b32  	%r364, %r363, %r360;
	xor.b32  	%r365, %r364, %r358;
	shr.u32 	%r366, %r452, 2;
	xor.b32  	%r367, %r366, %r452;
	shl.b32 	%r368, %r365, 4;
	shl.b32 	%r369, %r367, 1;
	xor.b32  	%r370, %r369, %r368;
	xor.b32  	%r371, %r370, %r367;
	xor.b32  	%r372, %r371, %r365;
	shr.u32 	%r373, %r451, 2;
	xor.b32  	%r374, %r373, %r451;
	shl.b32 	%r375, %r372, 4;
	shl.b32 	%r376, %r374, 1;
	xor.b32  	%r377, %r376, %r375;
	xor.b32  	%r378, %r377, %r374;
	xor.b32  	%r454, %r378, %r372;
	shr.u32 	%r379, %r450, 2;
	xor.b32  	%r380, %r379, %r450;
	shl.b32 	%r381, %r454, 4;
	shl.b32 	%r382, %r380, 1;
	xor.b32  	%r383, %r382, %r381;
	xor.b32  	%r384, %r383, %r380;
	xor.b32  	%r453, %r384, %r454;
	shr.u32 	%r385, %r358, 2;
	xor.b32  	%r386, %r385, %r358;
	shl.b32 	%r387, %r453, 4;
	shl.b32 	%r388, %r386, 1;
	xor.b32  	%r389, %r388, %r387;
	xor.b32  	%r390, %r389, %r386;
	xor.b32  	%r452, %r390, %r453;
	shr.u32 	%r391, %r365, 2;
	xor.b32  	%r392, %r391, %r365;
	shl.b32 	%r393, %r452, 4;
	shl.b32 	%r394, %r392, 1;
	xor.b32  	%r395, %r394, %r393;
	xor.b32  	%r396, %r395, %r392;
	xor.b32  	%r451, %r396, %r452;
	shr.u32 	%r397, %r372, 2;
	xor.b32  	%r398, %r397, %r372;
	shl.b32 	%r399, %r451, 4;
	shl.b32 	%r400, %r398, 1;
	xor.b32  	%r401, %r400, %r399;
	xor.b32  	%r402, %r401, %r398;
	xor.b32  	%r450, %r402, %r451;
	add.s32 	%r403, %r540, %r450;
	add.s32 	%r404, %r358, %r540;
	cvt.rn.f32.u32 	%f2, %r404;
	fma.rn.f32 	%f3, %f2, 0f2F800000, 0f2F000000;
	add.s32 	%r405, %r540, %r365;
	add.s32 	%r406, %r405, 362437;
	cvt.rn.f32.u32 	%f4, %r406;
	fma.rn.f32 	%f5, %f4, 0f2F800000, 0f2F000000;
	mul.f32 	%f6, %f5, %f5;
	fma.rn.f32 	%f7, %f3, %f3, %f6;
	setp.le.f32 	%p24, %f7, 0f3F800000;
	selp.u32 	%r407, 1, 0, %p24;
	add.s32 	%r408, %r547, %r407;
	add.s32 	%r409, %r540, %r372;
	add.s32 	%r410, %r409, 724874;
	cvt.rn.f32.u32 	%f8, %r410;
	fma.rn.f32 	%f9, %f8, 0f2F800000, 0f2F000000;
	add.s32 	%r411, %r540, %r454;
	add.s32 	%r412, %r411, 1087311;
	cvt.rn.f32.u32 	%f10, %r412;
	fma.rn.f32 	%f11, %f10, 0f2F800000, 0f2F000000;
	mul.f32 	%f12, %f11, %f11;
	fma.rn.f32 	%f13, %f9, %f9, %f12;
	setp.le.f32 	%p25, %f13, 0f3F800000;
	selp.u32 	%r413, 1, 0, %p25;
	add.s32 	%r414, %r408, %r413;
	add.s32 	%r415, %r540, %r453;
	add.s32 	%r416, %r415, 1449748;
	cvt.rn.f32.u32 	%f14, %r416;
	fma.rn.f32 	%f15, %f14, 0f2F800000, 0f2F000000;
	add.s32 	%r417, %r540, %r452;
	add.s32 	%r418, %r417, 1812185;
	cvt.rn.f32.u32 	%f16, %r418;
	fma.rn.f32 	%f17, %f16, 0f2F800000, 0f2F000000;
	mul.f32 	%f18, %f17, %f17;
	fma.rn.f32 	%f19, %f15, %f15, %f18;
	setp.le.f32 	%p26, %f19, 0f3F800000;
	selp.u32 	%r419, 1, 0, %p26;
	add.s32 	%r420, %r414, %r419;
	add.s32 	%r421, %r540, %r451;
	add.s32 	%r422, %r421, 2174622;
	cvt.rn.f32.u32 	%f20, %r422;
	fma.rn.f32 	%f21, %f20, 0f2F800000, 0f2F000000;
	add.s32 	%r423, %r403, 2537059;
	cvt.rn.f32.u32 	%f22, %r423;
	fma.rn.f32 	%f23, %f22, 0f2F800000, 0f2F000000;
	mul.f32 	%f24, %f23, %f23;
	fma.rn.f32 	%f25, %f21, %f21, %f24;
	setp.le.f32 	%p27, %f25, 0f3F800000;
	selp.u32 	%r424, 1, 0, %p27;
	add.s32 	%r547, %r420, %r424;
	add.s32 	%r546, %r546, 4;
	add.s32 	%r540, %r540, 2899496;
	setp.ne.s32 	%p28, %r546, 4096;
	@%p28 bra 	$L__BB0_43;
	cvt.u32.u64 	%r425, %rd2;
	st.global.v2.u32 	[%rd3+8], {%r453, %r452};
	st.global.v2.u32 	[%rd3+16], {%r451, %r450};
	mov.b32 	%r426, -493788657;
	st.global.v2.u32 	[%rd3], {%r426, %r454};
	cvt.rn.f32.u32 	%f26, %r547;
	mul.f32 	%f27, %f26, 0f40800000;
	mul.f32 	%f1, %f27, 0f39800000;
	shl.b64 	%rd19, %rd2, 2;
	add.s64 	%rd20, %rd1, %rd19;
	st.global.f32 	[%rd20], %f1;
	setp.gt.u32 	%p29, %r425, 65535;
	shl.b32 	%r427, %r1, 2;
	mov.u32 	%r428, _ZZ15gpu_monte_carloPfP17curandStateXORWOWE5cache;
	add.s32 	%r216, %r428, %r427;
	@%p29 bra 	$L__BB0_46;
	st.shared.f32 	[%r216], %f1;
$L__BB0_46:
	bar.sync 	0;
	setp.lt.u32 	%p30, %r548, 2;
	@%p30 bra 	$L__BB0_50;
$L__BB0_47:
	shr.u32 	%r218, %r548, 1;
	setp.ge.u32 	%p31, %r1, %r218;
	@%p31 bra 	$L__BB0_49;
	shl.b32 	%r429, %r218, 2;
	add.s32 	%r430, %r216, %r429;
	ld.shared.f32 	%f28, [%r430];
	ld.shared.f32 	%f29, [%r216];
	add.f32 	%f30, %f28, %f29;
	st.shared.f32 	[%r216], %f30;
$L__BB0_49:
	bar.sync 	0;
	setp.gt.u32 	%p32, %r548, 3;
	mov.u32 	%r548, %r218;
	@%p32 bra 	$L__BB0_47;
$L__BB0_50:
	setp.ne.s32 	%p33, %r1, 0;
	@%p33 bra 	$L__BB0_52;
	ld.shared.f32 	%f31, [_ZZ15gpu_monte_carloPfP17curandStateXORWOWE5cache];
	mul.f32 	%f32, %f31, 0f3B800000;
	mul.wide.u32 	%rd21, %r3, 4;
	add.s64 	%rd22, %rd1, %rd21;
	st.global.f32 	[%rd22], %f32;
$L__BB0_52:
	ret;

}


// ===== COMPILED SASS (sm_100) =====

	.target	sm_100

	.elftype	@"ET_EXEC"


//--------------------- .note.nv.tkinfo           --------------------------
	.section	.note.nv.tkinfo,"",@"SHT_NOTE"
	.sectionflags	@"SHF_NOTE_NV_TKINFO"
	.tkinfo
        /*0018*/ 	.word	0x00000002
        /*0030*/ 	.string	""
        /*0030*/ 	.string	"ptxas"
        /*0030*/ 	.string	"Cuda compilation tools, release 13.0, V13.0.88"
        /*0030*/ 	.string	"Build cuda_13.0.r13.0/compiler.36424714_0"
        /*0030*/ 	.string	"-arch sm_100 -m 64 "



//--------------------- .note.nv.cuinfo           --------------------------
	.section	.note.nv.cuinfo,"",@"SHT_NOTE"
	.sectionflags	@"SHF_NOTE_NV_CUINFO"
        /*0018*/ 	.short	0x0002
        /*001a*/ 	.short	0x0064
        /*001c*/ 	.short	0x0082
	.zero		2


//--------------------- .nv.info                  --------------------------
	.section	.nv.info,"",@"SHT_CUDA_INFO"
	.align	4


	//----- nvinfo : EIATTR_REGCOUNT
	.align		4
        /*0000*/ 	.byte	0x04, 0x2f
        /*0002*/ 	.short	(.L_10 - .L_9)
	.align		4
.L_9:
        /*0004*/ 	.word	index@(_Z15gpu_monte_carloPfP17curandStateXORWOW)
        /*0008*/ 	.word	0x00000020


	//----- nvinfo : EIATTR_FRAME_SIZE
	.align		4
.L_10:
        /*000c*/ 	.byte	0x04, 0x11
        /*000e*/ 	.short	(.L_12 - .L_11)
	.align		4
.L_11:
        /*0010*/ 	.word	index@(_Z15gpu_monte_carloPfP17curandStateXORWOW)
        /*0014*/ 	.word	0x00000000


	//----- nvinfo : EIATTR_MIN_STACK_SIZE
	.align		4
.L_12:
        /*0018*/ 	.byte	0x04, 0x12
        /*001a*/ 	.short	(.L_14 - .L_13)
	.align		4
.L_13:
        /*001c*/ 	.word	index@(_Z15gpu_monte_carloPfP17curandStateXORWOW)
        /*0020*/ 	.word	0x00000000
.L_14:


//--------------------- .nv.compat                --------------------------
	.section	.nv.compat,"",@"SHT_CUDA_COMPAT_INFO"
	.align	4
        /*0000*/ 	.byte	0x02, 0x09, 0x00, 0x00, 0x02, 0x02, 0x01, 0x00, 0x02, 0x05, 0x05, 0x00, 0x03, 0x07, 0x01, 0x01
        /*0010*/ 	.byte	0x02, 0x03, 0x00, 0x00, 0x02, 0x06, 0x01, 0x00, 0x04, 0x0b, 0x08, 0x00, 0x01, 0x00, 0x00, 0x00
        /*0020*/ 	.byte	0x00, 0x00, 0x00, 0x00


//--------------------- .nv.info._Z15gpu_monte_carloPfP17curandStateXORWOW --------------------------
	.section	.nv.info._Z15gpu_monte_carloPfP17curandStateXORWOW,"",@"SHT_CUDA_INFO"
	.sectionflags	@""
	.align	4


	//----- nvinfo : EIATTR_CUDA_API_VERSION
	.align		4
        /*0000*/ 	.byte	0x04, 0x37
        /*0002*/ 	.short	(.L_16 - .L_15)
.L_15:
        /*0004*/ 	.word	0x00000082


	//----- nvinfo : EIATTR_KPARAM_INFO
	.align		4
.L_16:
        /*0008*/ 	.byte	0x04, 0x17
        /*000a*/ 	.short	(.L_18 - .L_17)
.L_17:
        /*000c*/ 	.word	0x00000000
        /*0010*/ 	.short	0x0001
        /*0012*/ 	.short	0x0008
        /*0014*/ 	.byte	0x00, 0xf5, 0x21, 0x00


	//----- nvinfo : EIATTR_KPARAM_INFO
	.align		4
.L_18:
        /*0018*/ 	.byte	0x04, 0x17
        /*001a*/ 	.short	(.L_20 - .L_19)
.L_19:
        /*001c*/ 	.word	0x00000000
        /*0020*/ 	.short	0x0000
        /*0022*/ 	.short	0x0000
        /*0024*/ 	.byte	0x00, 0xf5, 0x21, 0x00


	//----- nvinfo : EIATTR_SPARSE_MMA_MASK
	.align		4
.L_20:
        /*0028*/ 	.byte	0x03, 0x50
        /*002a*/ 	.short	0x0000


	//----- nvinfo : EIATTR_MAXREG_COUNT
	.align		4
        /*002c*/ 	.byte	0x03, 0x1b
        /*002e*/ 	.short	0x00ff


	//----- nvinfo : EIATTR_NUM_BARRIERS
	.align		4
        /*0030*/ 	.byte	0x02, 0x4c
        /*0032*/ 	.byte	0x01
	.zero		1


	//----- nvinfo : EIATTR_MERCURY_ISA_VERSION
	.align		4
        /*0034*/ 	.byte	0x03, 0x5f
        /*0036*/ 	.short	0x0101


	//----- nvinfo : EIATTR_VRC_CTA_INIT_COUNT
	.align		4
        /*0038*/ 	.byte	0x02, 0x4a
	.zero		1
	.zero		1


	//----- nvinfo : EIATTR_EXIT_INSTR_OFFSETS
	.align		4
        /*003c*/ 	.byte	0x04, 0x1c
        /*003e*/ 	.short	(.L_22 - .L_21)


	//   ....[0]....
.L_21:
        /*0040*/ 	.word	0x00001780


	//   ....[1]....
        /*0044*/ 	.word	0x00001810


	//----- nvinfo : EIATTR_CRS_STACK_SIZE
	.align		4
.L_22:
        /*0048*/ 	.byte	0x04, 0x1e
        /*004a*/ 	.short	(.L_24 - .L_23)
.L_23:
        /*004c*/ 	.word	0x00000000


	//----- nvinfo : EIATTR_CBANK_PARAM_SIZE
	.align		4
.L_24:
        /*0050*/ 	.byte	0x03, 0x19
        /*0052*/ 	.short	0x0010


	//----- nvinfo : EIATTR_PARAM_CBANK
	.align		4
        /*0054*/ 	.byte	0x04, 0x0a
        /*0056*/ 	.short	(.L_26 - .L_25)
	.align		4
.L_25:
        /*0058*/ 	.word	index@(.nv.constant0._Z15gpu_monte_carloPfP17curandStateXORWOW)
        /*005c*/ 	.short	0x0380
        /*005e*/ 	.short	0x0010


	//----- nvinfo : EIATTR_SW_WAR
	.align		4
.L_26:
        /*0060*/ 	.byte	0x04, 0x36
        /*0062*/ 	.short	(.L_28 - .L_27)
.L_27:
        /*0064*/ 	.word	0x00000008
.L_28:


//--------------------- .nv.callgraph             --------------------------
	.section	.nv.callgraph,"",@"SHT_CUDA_CALLGRAPH"
	.align	4
	.sectionentsize	8
	.align		4
        /*0000*/ 	.word	0x00000000
	.align		4
        /*0004*/ 	.word	0xffffffff
	.align		4
        /*0008*/ 	.word	0x00000000
	.align		4
        /*000c*/ 	.word	0xfffffffe
	.align		4
        /*0010*/ 	.word	0x00000000
	.align		4
        /*0014*/ 	.word	0xfffffffd
	.align		4
        /*0018*/ 	.word	0x00000000
	.align		4
        /*001c*/ 	.word	0xfffffffc


//--------------------- .nv.constant4             --------------------------
	.section	.nv.constant4,"a",@progbits
	.align	8
	.align		8
.nv.constant4:
        /*0000*/ 	.dword	precalc_xorwow_matrix
	.align		8
        /*0008*/ 	.dword	precalc_xorwow_offset_matrix
	.align		8
        /*0010*/ 	.dword	mrg32k3aM1
	.align		8
        /*0018*/ 	.dword	mrg32k3aM2
	.align		8
        /*0020*/ 	.dword	mrg32k3aM1SubSeq
	.align		8
        /*0028*/ 	.dword	mrg32k3aM2SubSeq
	.align		8
        /*0030*/ 	.dword	mrg32k3aM1Seq
	.align		8
        /*0038*/ 	.dword	mrg32k3aM2Seq


//--------------------- .nv.constant3             --------------------------
	.section	.nv.constant3,"a",@progbits
	.align	8
.nv.constant3:
	.type		__cr_lgamma_table,@object
	.size		__cr_lgamma_table,(.L_8 - __cr_lgamma_table)
__cr_lgamma_table:
        /*0000*/ 	.byte	0x00, 0x00, 0x00, 0x00, 0x00, 0x00, 0x00, 0x00, 0x00, 0x00, 0x00, 0x00, 0x00, 0x00, 0x00, 0x00
        /*0010*/ 	.byte	0xef, 0x39, 0xfa, 0xfe, 0x42, 0x2e, 0xe6, 0x3f, 0x02, 0x20, 0x2a, 0xfa, 0x0b, 0xab, 0xfc, 0x3f
        /*0020*/ 	.byte	0xf9, 0x2c, 0x92, 0x7c, 0xa7, 0x6c, 0x09, 0x40, 0xc9, 0x79, 0x44, 0x3c, 0x64, 0x26, 0x13, 0x40
        /*0030*/ 	.byte	0xca, 0x01, 0xcf, 0x3a, 0x27, 0x51, 0x1a, 0x40, 0x30, 0xcc, 0x2d, 0xf3, 0xe1, 0x0c, 0x21, 0x40
        /*0040*/ 	.byte	0x0d, 0xb7, 0xfc, 0x82, 0x8e, 0x35, 0x25, 0x40
.L_8:


//--------------------- .text._Z15gpu_monte_carloPfP17curandStateXORWOW --------------------------
	.section	.text._Z15gpu_monte_carloPfP17curandStateXORWOW,"ax",@progbits
	.align	128
        .global         _Z15gpu_monte_carloPfP17curandStateXORWOW
        .type           _Z15gpu_monte_carloPfP17curandStateXORWOW,@function
        .size           _Z15gpu_monte_carloPfP17curandStateXORWOW,(.L_x_12 - _Z15gpu_monte_carloPfP17curandStateXORWOW)
        .other          _Z15gpu_monte_carloPfP17curandStateXORWOW,@"STO_CUDA_ENTRY STV_DEFAULT"
_Z15gpu_monte_carloPfP17curandStateXORWOW:
.text._Z15gpu_monte_carloPfP17curandStateXORWOW:
[----:B------:R-:W-:Y:S01]  /*0000*/  LDC R1, c[0x0][0x37c] ;  /* 0x0000df00ff017b82 */ /* 0x000fe20000000800 */
[----:B------:R-:W0:Y:S07]  /*0010*/  S2R R3, SR_TID.X ;  /* 0x0000000000037919 */ /* 0x000e2e0000002100 */
[----:B------:R-:W1:Y:S01]  /*0020*/  LDC.64 R8, c[0x0][0x388] ;  /* 0x0000e200ff087b82 */ /* 0x000e620000000a00 */
[----:B------:R-:W2:Y:S01]  /*0030*/  LDCU UR4, c[0x0][0x360] ;  /* 0x00006c00ff0477ac */ /* 0x000ea20008000800 */
[----:B------:R-:W-:Y:S01]  /*0040*/  IMAD.MOV.U32 R10, RZ, RZ, 0x3198c20f ;  /* 0x3198c20fff0a7424 */ /* 0x000fe200078e00ff */
[----:B------:R-:W0:Y:S01]  /*0050*/  S2R R0, SR_CTAID.X ;  /* 0x0000000000007919 */ /* 0x000e220000002500 */
[----:B------:R-:W-:Y:S01]  /*0060*/  IMAD.MOV.U32 R11, RZ, RZ, 0x5efdb30c ;  /* 0x5efdb30cff0b7424 */ /* 0x000fe200078e00ff */
[----:B------:R-:W3:Y:S01]  /*0070*/  LDCU.64 UR6, c[0x0][0x358] ;  /* 0x00006b00ff0677ac */ /* 0x000ee20008000a00 */
[----:B------:R-:W-:Y:S01]  /*0080*/  IMAD.MOV.U32 R12, RZ, RZ, 0x423bb012 ;  /* 0x423bb012ff0c7424 */ /* 0x000fe200078e00ff */
[----:B------:R-:W-:Y:S01]  /*0090*/  BSSY.RECONVERGENT B0, `(.L_x_0) ;  /* 0x00000e6000007945 */ /* 0x000fe20003800200 */
[----:B------:R-:W-:-:S02]  /*00a0*/  IMAD.MOV.U32 R13, RZ, RZ, -0x75bd8fc ;  /* 0xf8a42704ff0d7424 */ /* 0x000fc400078e00ff */
[----:B------:R-:W-:Y:S02]  /*00b0*/  IMAD.MOV.U32 R16, RZ, RZ, -0x23270784 ;  /* 0xdcd8f87cff107424 */ /* 0x000fe400078e00ff */
[----:B------:R-:W-:Y:S02]  /*00c0*/  IMAD.MOV.U32 R17, RZ, RZ, 0x57fa2510 ;  /* 0x57fa2510ff117424 */ /* 0x000fe400078e00ff */
[----:B------:R-:W-:Y:S02]  /*00d0*/  IMAD.MOV.U32 R7, RZ, RZ, 0x5efdb30c ;  /* 0x5efdb30cff077424 */ /* 0x000fe400078e00ff */
[----:B------:R-:W-:Y:S02]  /*00e0*/  IMAD.MOV.U32 R5, RZ, RZ, -0x75bd8fc ;  /* 0xf8a42704ff057424 */ /* 0x000fe400078e00ff */
[----:B------:R-:W-:Y:S02]  /*00f0*/  IMAD.MOV.U32 R4, RZ, RZ, 0x423bb012 ;  /* 0x423bb012ff047424 */ /* 0x000fe400078e00ff */
[----:B--2---:R-:W-:-:S02]  /*0100*/  IMAD.U32 R14, RZ, RZ, UR4 ;  /* 0x00000004ff0e7e24 */ /* 0x004fc4000f8e00ff */
[----:B------:R-:W-:Y:S02]  /*0110*/  IMAD.MOV.U32 R2, RZ, RZ, -0x23270784 ;  /* 0xdcd8f87cff027424 */ /* 0x000fe400078e00ff */
[----:B0-----:R-:W-:Y:S02]  /*0120*/  IMAD R6, R0, UR4, R3 ;  /* 0x0000000400067c24 */ /* 0x001fe4000f8e0203 */
[----:B------:R-:W-:Y:S02]  /*0130*/  IMAD.MOV.U32 R3, RZ, RZ, 0x57fa2510 ;  /* 0x57fa2510ff037424 */ /* 0x000fe400078e00ff */
[C---:B-1----:R-:W-:Y:S01]  /*0140*/  IMAD.WIDE.U32 R8, R6.reuse, 0x30, R8 ;  /* 0x0000003006087825 */ /* 0x042fe200078e0008 */
[----:B------:R-:W-:-:S04]  /*0150*/  ISETP.NE.AND P0, PT, R6, RZ, PT ;  /* 0x000000ff0600720c */ /* 0x000fc80003f05270 */
[----:B---3--:R0:W-:Y:S04]  /*0160*/  STG.E.64 desc[UR6][R8.64], R10 ;  /* 0x0000000a08007986 */ /* 0x0081e8000c101b06 */
[----:B------:R0:W-:Y:S04]  /*0170*/  STG.E.64 desc[UR6][R8.64+0x8], R12 ;  /* 0x0000080c08007986 */ /* 0x0001e8000c101b06 */
[----:B------:R0:W-:Y:S01]  /*0180*/  STG.E.64 desc[UR6][R8.64+0x10], R16 ;  /* 0x0000101008007986 */ /* 0x0001e2000c101b06 */
[----:B------:R-:W-:Y:S05]  /*0190*/  @!P0 BRA `(.L_x_1) ;  /* 0x0000000c00548947 */ /* 0x000fea0003800000 */
[----:B------:R-:W-:Y:S02]  /*01a0*/  IMAD.MOV.U32 R15, RZ, RZ, RZ ;  /* 0x000000ffff0f7224 */ /* 0x000fe400078e00ff */
[----:B0-----:R-:W-:Y:S02]  /*01b0*/  IMAD.MOV.U32 R16, RZ, RZ, R6 ;  /* 0x000000ffff107224 */ /* 0x001fe400078e0006 */
[----:B------:R-:W-:Y:S02]  /*01c0*/  IMAD.MOV.U32 R17, RZ, RZ, RZ ;  /* 0x000000ffff117224 */ /* 0x000fe400078e00ff */
[----:B------:R-:W-:Y:S02]  /*01d0*/  IMAD.MOV.U32 R7, RZ, RZ, 0x5efdb30c ;  /* 0x5efdb30cff077424 */ /* 0x000fe400078e00ff */
[----:B------:R-:W-:Y:S02]  /*01e0*/  IMAD.MOV.U32 R4, RZ, RZ, 0x423bb012 ;  /* 0x423bb012ff047424 */ /* 0x000fe400078e00ff */
[----:B------:R-:W-:-:S02]  /*01f0*/  IMAD.MOV.U32 R5, RZ, RZ, -0x75bd8fc ;  /* 0xf8a42704ff057424 */ /* 0x000fc400078e00ff */
[----:B------:R-:W-:Y:S02]  /*0200*/  IMAD.MOV.U32 R2, RZ, RZ, -0x23270784 ;  /* 0xdcd8f87cff027424 */ /* 0x000fe400078e00ff */
[----:B------:R-:W-:-:S07]  /*0210*/  IMAD.MOV.U32 R3, RZ, RZ, 0x57fa2510 ;  /* 0x57fa2510ff037424 */ /* 0x000fce00078e00ff */
.L_x_7:
[----:B------:R-:W-:Y:S01]  /*0220*/  LOP3.LUT R18, R16, 0x3, RZ, 0xc0, !PT ;  /* 0x0000000310127812 */ /* 0x000fe200078ec0ff */
[----:B------:R-:W-:Y:S03]  /*0230*/  BSSY.RECONVERGENT B1, `(.L_x_2) ;  /* 0x00000c5000017945 */ /* 0x000fe60003800200 */
[----:B------:R-:W-:-:S04]  /*0240*/  ISETP.NE.U32.AND P0, PT, R18, RZ, PT ;  /* 0x000000ff1200720c */ /* 0x000fc80003f05070 */
[----:B------:R-:W-:-:S13]  /*0250*/  ISETP.NE.AND.EX P0, PT, RZ, RZ, PT, P0 ;  /* 0x000000ffff00720c */ /* 0x000fda0003f05300 */
[----:B0-----:R-:W-:Y:S05]  /*0260*/  @!P0 BRA `(.L_x_3) ;  /* 0x0000000c00048947 */ /* 0x001fea0003800000 */
[----:B------:R-:W0:Y:S01]  /*0270*/  LDC.64 R10, c[0x4][RZ] ;  /* 0x01000000ff0a7b82 */ /* 0x000e220000000a00 */
[----:B------:R-:W-:Y:S02]  /*0280*/  IMAD.MOV.U32 R19, RZ, RZ, RZ ;  /* 0x000000ffff137224 */ /* 0x000fe400078e00ff */
[----:B0-----:R-:W-:-:S07]  /*0290*/  IMAD.WIDE.U32 R10, R15, 0xc80, R10 ;  /* 0x00000c800f0a7825 */ /* 0x001fce00078e000a */
.L_x_6:
[----:B------:R-:W-:Y:S01]  /*02a0*/  IMAD.MOV.U32 R21, RZ, RZ, RZ ;  /* 0x000000ffff157224 */ /* 0x000fe200078e00ff */
[----:B0-----:R-:W-:Y:S02]  /*02b0*/  CS2R R2, SRZ ;  /* 0x0000000000027805 */ /* 0x001fe4000001ff00 */
[----:B------:R-:W-:Y:S01]  /*02c0*/  CS2R R4, SRZ ;  /* 0x0000000000047805 */ /* 0x000fe2000001ff00 */
[----:B------:R-:W-:-:S07]  /*02d0*/  IMAD.MOV.U32 R7, RZ, RZ, RZ ;  /* 0x000000ffff077224 */ /* 0x000fce00078e00ff */
.L_x_5:
[----:B------:R-:W-:-:S05]  /*02e0*/  IMAD.WIDE.U32 R12, R21, 0x4, R8 ;  /* 0x00000004150c7825 */ /* 0x000fca00078e0008 */
[----:B------:R0:W5:Y:S01]  /*02f0*/  LDG.E R20, desc[UR6][R12.64+0x4] ;  /* 0x000004060c147981 */ /* 0x000162000c1e1900 */
[----:B------:R-:W-:Y:S02]  /*0300*/  IMAD.SHL.U32 R22, R21, 0x20, RZ ;  /* 0x0000002015167824 */ /* 0x000fe400078e00ff */
[----:B------:R-:W-:-:S07]  /*0310*/  IMAD.MOV.U32 R23, RZ, RZ, RZ ;  /* 0x000000ffff177224 */ /* 0x000fce00078e00ff */
.L_x_4:
[----:B-----5:R-:W-:Y:S01]  /*0320*/  SHF.R.U32.HI R27, RZ, R23, R20 ;  /* 0x00000017ff1b7219 */ /* 0x020fe20000011614 */
[----:B0-----:R-:W-:-:S03]  /*0330*/  IMAD.IADD R12, R22, 0x1, R23 ;  /* 0x00000001160c7824 */ /* 0x001fc600078e0217 */
[----:B------:R-:W-:-:S04]  /*0340*/  LOP3.LUT R13, R27, 0x1, RZ, 0xc0, !PT ;  /* 0x000000011b0d7812 */ /* 0x000fc800078ec0ff */
[----:B------:R-:W-:Y:S01]  /*0350*/  ISETP.NE.U32.AND P0, PT, R13, 0x1, PT ;  /* 0x000000010d00780c */ /* 0x000fe20003f05070 */
[----:B------:R-:W-:-:S04]  /*0360*/  IMAD R13, R12, 0x5, RZ ;  /* 0x000000050c0d7824 */ /* 0x000fc800078e02ff */
[----:B------:R-:W-:-:S08]  /*0370*/  IMAD.WIDE.U32 R12, R13, 0x4, R10 ;  /* 0x000000040d0c7825 */ /* 0x000fd000078e000a */
[----:B------:R-:W2:Y:S04]  /*0380*/  @!P0 LDG.E R24, desc[UR6][R12.64] ;  /* 0x000000060c188981 */ /* 0x000ea8000c1e1900 */
[----:B------:R-:W3:Y:S04]  /*0390*/  @!P0 LDG.E R26, desc[UR6][R12.64+0x8] ;  /* 0x000008060c1a8981 */ /* 0x000ee8000c1e1900 */
[----:B------:R-:W4:Y:S01]  /*03a0*/  @!P0 LDG.E R25, desc[UR6][R12.64+0x4] ;  /* 0x000004060c198981 */ /* 0x000f22000c1e1900 */
[----:B------:R-:W-:-:S03]  /*03b0*/  R2P PR, R27, 0x7e ;  /* 0x0000007e1b007804 */ /* 0x000fc60000000000 */
[----:B------:R-:W4:Y:S10]  /*03c0*/  @!P0 LDG.E R29, desc[UR6][R12.64+0xc] ;  /* 0x00000c060c1d8981 */ /* 0x000f34000c1e1900 */
[----:B------:R-:W4:Y:S01]  /*03d0*/  @P2 LDG.E R28, desc[UR6][R12.64+0x38] ;  /* 0x000038060c1c2981 */ /* 0x000f22000c1e1900 */
[----:B--2---:R-:W-:-:S03]  /*03e0*/  @!P0 LOP3.LUT R7, R7, R24, RZ, 0x3c, !PT ;  /* 0x0000001807078212 */ /* 0x004fc600078e3cff */
[----:B------:R-:W2:Y:S01]  /*03f0*/  @!P0 LDG.E R24, desc[UR6][R12.64+0x10] ;  /* 0x000010060c188981 */ /* 0x000ea2000c1e1900 */
[----:B---3--:R-:W-:-:S03]  /*0400*/  @!P0 LOP3.LUT R5, R5, R26, RZ, 0x3c, !PT ;  /* 0x0000001a05058212 */ /* 0x008fc600078e3cff */
[----:B------:R-:W3:Y:S01]  /*0410*/  @P1 LDG.E R26, desc[UR6][R12.64+0x24] ;  /* 0x000024060c1a1981 */ /* 0x000ee2000c1e1900 */
[----:B----4-:R-:W-:-:S03]  /*0420*/  @!P0 LOP3.LUT R4, R4, R25, RZ, 0x3c, !PT ;  /* 0x0000001904048212 */ /* 0x010fc600078e3cff */
[----:B------:R-:W4:Y:S01]  /*0430*/  @P3 LDG.E R25, desc[UR6][R12.64+0x4c] ;  /* 0x00004c060c193981 */ /* 0x000f22000c1e1900 */
[----:B--2---:R-:W-:-:S03]  /*0440*/  @!P0 LOP3.LUT R3, R3, R24, RZ, 0x3c, !PT ;  /* 0x0000001803038212 */ /* 0x004fc600078e3cff */
[----:B------:R-:W2:Y:S01]  /*0450*/  @P1 LDG.E R24, desc[UR6][R12.64+0x14] ;  /* 0x000014060c181981 */ /* 0x000ea2000c1e1900 */
[----:B---3--:R-:W-:-:S03]  /*0460*/  @P1 LOP3.LUT R3, R3, R26, RZ, 0x3c, !PT ;  /* 0x0000001a03031212 */ /* 0x008fc600078e3cff */
[----:B------:R-:W3:Y:S01]  /*0470*/  @P4 LDG.E R26, desc[UR6][R12.64+0x60] ;  /* 0x000060060c1a4981 */ /* 0x000ee2000c1e1900 */
[----:B------:R-:W-:-:S03]  /*0480*/  @P2 LOP3.LUT R3, R3, R28, RZ, 0x3c, !PT ;  /* 0x0000001c03032212 */ /* 0x000fc600078e3cff */
[----:B------:R-:W2:Y:S01]  /*0490*/  @P5 LDG.E R28, desc[UR6][R12.64+0x74] ;  /* 0x000074060c1c5981 */ /* 0x000ea2000c1e1900 */
[----:B----4-:R-:W-:-:S03]  /*04a0*/  @P3 LOP3.LUT R3, R3, R25, RZ, 0x3c, !PT ;  /* 0x0000001903033212 */ /* 0x010fc600078e3cff */
[----:B------:R-:W4:Y:S01]  /*04b0*/  @P6 LDG.E R25, desc[UR6][R12.64+0x88] ;  /* 0x000088060c196981 */ /* 0x000f22000c1e1900 */
[----:B------:R-:W-:-:S03]  /*04c0*/  @!P0 LOP3.LUT R2, R2, R29, RZ, 0x3c, !PT ;  /* 0x0000001d02028212 */ /* 0x000fc600078e3cff */
[----:B------:R-:W4:Y:S01]  /*04d0*/  @P1 LDG.E R29, desc[UR6][R12.64+0x20] ;  /* 0x000020060c1d1981 */ /* 0x000f22000c1e1900 */
[----:B---3--:R-:W-:Y:S02]  /*04e0*/  @P4 LOP3.LUT R3, R3, R26, RZ, 0x3c, !PT ;  /* 0x0000001a03034212 */ /* 0x008fe400078e3cff */
[----:B--2---:R-:W-:Y:S01]  /*04f0*/  @P1 LOP3.LUT R7, R7, R24, RZ, 0x3c, !PT ;  /* 0x0000001807071212 */ /* 0x004fe200078e3cff */
[----:B------:R-:W2:Y:S01]  /*0500*/  @P2 LDG.E R26, desc[UR6][R12.64+0x28] ;  /* 0x000028060c1a2981 */ /* 0x000ea2000c1e1900 */
[----:B------:R-:W-:-:S03]  /*0510*/  @P5 LOP3.LUT R3, R3, R28, RZ, 0x3c, !PT ;  /* 0x0000001c03035212 */ /* 0x000fc600078e3cff */
[----:B------:R-:W3:Y:S01]  /*0520*/  @P1 LDG.E R24, desc[UR6][R12.64+0x1c] ;  /* 0x00001c060c181981 */ /* 0x000ee2000c1e1900 */
[----:B----4-:R-:W-:-:S03]  /*0530*/  @P6 LOP3.LUT R3, R3, R25, RZ, 0x3c, !PT ;  /* 0x0000001903036212 */ /* 0x010fc600078e3cff */
[----:B------:R-:W4:Y:S01]  /*0540*/  @P1 LDG.E R25, desc[UR6][R12.64+0x18] ;  /* 0x000018060c191981 */ /* 0x000f22000c1e1900 */
[----:B------:R-:W-:-:S03]  /*0550*/  @P1 LOP3.LUT R2, R2, R29, RZ, 0x3c, !PT ;  /* 0x0000001d02021212 */ /* 0x000fc600078e3cff */
[----:B------:R-:W4:Y:S01]  /*0560*/  @P2 LDG.E R29, desc[UR6][R12.64+0x34] ;  /* 0x000034060c1d2981 */ /* 0x000f22000c1e1900 */
[----:B--2---:R-:W-:-:S03]  /*0570*/  @P2 LOP3.LUT R7, R7, R26, RZ, 0x3c, !PT ;  /* 0x0000001a07072212 */ /* 0x004fc600078e3cff */
[----:B------:R-:W2:Y:S01]  /*0580*/  @P3 LDG.E R26, desc[UR6][R12.64+0x3c] ;  /* 0x00003c060c1a3981 */ /* 0x000ea2000c1e1900 */
[----:B---3--:R-:W-:-:S03]  /*0590*/  @P1 LOP3.LUT R5, R5, R24, RZ, 0x3c, !PT ;  /* 0x0000001805051212 */ /* 0x008fc600078e3cff */
        /* <DEDUP_REMOVED lines=27> */
[----:B------:R-:W-:Y:S02]  /*0750*/  LOP3.LUT P0, RZ, R27, 0x80, RZ, 0xc0, !PT ;  /* 0x000000801bff7812 */ /* 0x000fe4000780c0ff */
[----:B------:R-:W-:Y:S02]  /*0760*/  @P5 LOP3.LUT R2, R2, R29, RZ, 0x3c, !PT ;  /* 0x0000001d02025212 */ /* 0x000fe400078e3cff */
[----:B------:R-:W4:Y:S01]  /*0770*/  @P6 LDG.E R29, desc[UR6][R12.64+0x84] ;  /* 0x000084060c1d6981 */ /* 0x000f22000c1e1900 */
[----:B--2---:R-:W-:-:S08]  /*0780*/  @P6 LOP3.LUT R7, R7, R26, RZ, 0x3c, !PT ;  /* 0x0000001a07076212 */ /* 0x004fd000078e3cff */
        /* <DEDUP_REMOVED lines=13> */
[----:B------:R-:W-:Y:S02]  /*0860*/  @P0 LOP3.LUT R2, R2, R29, RZ, 0x3c, !PT ;  /* 0x0000001d02020212 */ /* 0x000fe400078e3cff */
[----:B--2---:R-:W-:Y:S02]  /*0870*/  @P0 LOP3.LUT R3, R3, R26, RZ, 0x3c, !PT ;  /* 0x0000001a03030212 */ /* 0x004fe400078e3cff */
[----:B---3--:R-:W-:Y:S02]  /*0880*/  @P0 LOP3.LUT R5, R5, R24, RZ, 0x3c, !PT ;  /* 0x0000001805050212 */ /* 0x008fe400078e3cff */
[----:B----4-:R-:W-:Y:S02]  /*0890*/  @P0 LOP3.LUT R4, R4, R25, RZ, 0x3c, !PT ;  /* 0x0000001904040212 */ /* 0x010fe400078e3cff */
[----:B------:R-:W-:-:S13]  /*08a0*/  R2P PR, R27.B1, 0x7f ;  /* 0x0000007f1b007804 */ /* 0x000fda0000001000 */
[----:B------:R-:W2:Y:S04]  /*08b0*/  @P0 LDG.E R24, desc[UR6][R12.64+0xa0] ;  /* 0x0000a0060c180981 */ /* 0x000ea8000c1e1900 */
[----:B------:R-:W3:Y:S04]  /*08c0*/  @P0 LDG.E R25, desc[UR6][R12.64+0xa4] ;  /* 0x0000a4060c190981 */ /* 0x000ee8000c1e1900 */
[----:B------:R-:W4:Y:S04]  /*08d0*/  @P0 LDG.E R26, desc[UR6][R12.64+0xb0] ;  /* 0x0000b0060c1a0981 */ /* 0x000f28000c1e1900 */
[----:B------:R-:W4:Y:S04]  /*08e0*/  @P0 LDG.E R29, desc[UR6][R12.64+0xac] ;  /* 0x0000ac060c1d0981 */ /* 0x000f28000c1e1900 */
[----:B------:R-:W4:Y:S01]  /*08f0*/  @P3 LDG.E R28, desc[UR6][R12.64+0xdc] ;  /* 0x0000dc060c1c3981 */ /* 0x000f22000c1e1900 */
[----:B--2---:R-:W-:-:S03]  /*0900*/  @P0 LOP3.LUT R7, R7, R24, RZ, 0x3c, !PT ;  /* 0x0000001807070212 */ /* 0x004fc600078e3cff */
[----:B------:R-:W2:Y:S01]  /*0910*/  @P0 LDG.E R24, desc[UR6][R12.64+0xa8] ;  /* 0x0000a8060c180981 */ /* 0x000ea2000c1e1900 */
[----:B---3--:R-:W-:-:S03]  /*0920*/  @P0 LOP3.LUT R4, R4, R25, RZ, 0x3c, !PT ;  /* 0x0000001904040212 */ /* 0x008fc600078e3cff */
[----:B------:R-:W3:Y:S01]  /*0930*/  @P1 LDG.E R25, desc[UR6][R12.64+0xb8] ;  /* 0x0000b8060c191981 */ /* 0x000ee2000c1e1900 */
[----:B----4-:R-:W-:-:S03]  /*0940*/  @P0 LOP3.LUT R3, R3, R26, RZ, 0x3c, !PT ;  /* 0x0000001a03030212 */ /* 0x010fc600078e3cff */
        /* <DEDUP_REMOVED lines=9> */
[----:B------:R-:W-:-:S04]  /*09e0*/  @P0 LOP3.LUT R2, R2, R29, RZ, 0x3c, !PT ;  /* 0x0000001d02020212 */ /* 0x000fc800078e3cff */
[----:B---3--:R-:W-:Y:S02]  /*09f0*/  @P1 LOP3.LUT R2, R2, R25, RZ, 0x3c, !PT ;  /* 0x0000001902021212 */ /* 0x008fe400078e3cff */
[----:B----4-:R-:W-:Y:S01]  /*0a00*/  @P2 LOP3.LUT R7, R7, R26, RZ, 0x3c, !PT ;  /* 0x0000001a07072212 */ /* 0x010fe200078e3cff */
[----:B------:R-:W3:Y:S04]  /*0a10*/  @P2 LDG.E R25, desc[UR6][R12.64+0xd4] ;  /* 0x0000d4060c192981 */ /* 0x000ee8000c1e1900 */
[----:B------:R-:W4:Y:S01]  /*0a20*/  @P2 LDG.E R26, desc[UR6][R12.64+0xd8] ;  /* 0x0000d8060c1a2981 */ /* 0x000f22000c1e1900 */
[----:B--2---:R-:W-:-:S03]  /*0a30*/  @P1 LOP3.LUT R3, R3, R24, RZ, 0x3c, !PT ;  /* 0x0000001803031212 */ /* 0x004fc600078e3cff */
[----:B------:R-:W2:Y:S01]  /*0a40*/  @P2 LDG.E R24, desc[UR6][R12.64+0xd0] ;  /* 0x0000d0060c182981 */ /* 0x000ea2000c1e1900 */
[----:B------:R-:W-:-:S03]  /*0a50*/  LOP3.LUT P0, RZ, R27, 0x8000, RZ, 0xc0, !PT ;  /* 0x000080001bff7812 */ /* 0x000fc6000780c0ff */
[----:B------:R-:W2:Y:S01]  /*0a60*/  @P2 LDG.E R27, desc[UR6][R12.64+0xcc] ;  /* 0x0000cc060c1b2981 */ /* 0x000ea2000c1e1900 */
[----:B---3--:R-:W-:-:S03]  /*0a70*/  @P2 LOP3.LUT R2, R2, R25, RZ, 0x3c, !PT ;  /* 0x0000001902022212 */ /* 0x008fc600078e3cff */
[----:B------:R-:W3:Y:S01]  /*0a80*/  @P3 LDG.E R25, desc[UR6][R12.64+0xe0] ;  /* 0x0000e0060c193981 */ /* 0x000ee2000c1e1900 */
[----:B----4-:R-:W-:-:S03]  /*0a90*/  @P2 LOP3.LUT R3, R3, R26, RZ, 0x3c, !PT ;  /* 0x0000001a03032212 */ /* 0x010fc600078e3cff */
[----:B------:R-:W4:Y:S01]  /*0aa0*/  @P3 LDG.E R26, desc[UR6][R12.64+0xec] ;  /* 0x0000ec060c1a3981 */ /* 0x000f22000c1e1900 */
[----:B--2---:R-:W-:-:S03]  /*0ab0*/  @P2 LOP3.LUT R5, R5, R24, RZ, 0x3c, !PT ;  /* 0x0000001805052212 */ /* 0x004fc600078e3cff */
[----:B------:R-:W2:Y:S01]  /*0ac0*/  @P3 LDG.E R24, desc[UR6][R12.64+0xe4] ;  /* 0x0000e4060c183981 */ /* 0x000ea2000c1e1900 */
[----:B------:R-:W-:Y:S02]  /*0ad0*/  @P2 LOP3.LUT R4, R4, R27, RZ, 0x3c, !PT ;  /* 0x0000001b04042212 */ /* 0x000fe400078e3cff */
[----:B------:R-:W-:Y:S01]  /*0ae0*/  @P3 LOP3.LUT R7, R7, R28, RZ, 0x3c, !PT ;  /* 0x0000001c07073212 */ /* 0x000fe200078e3cff */
[----:B------:R-:W2:Y:S01]  /*0af0*/  @P3 LDG.E R27, desc[UR6][R12.64+0xe8] ;  /* 0x0000e8060c1b3981 */ /* 0x000ea2000c1e1900 */
[----:B---3--:R-:W-:-:S03]  /*0b00*/  @P3 LOP3.LUT R4, R4, R25, RZ, 0x3c, !PT ;  /* 0x0000001904043212 */ /* 0x008fc600078e3cff */
[----:B------:R-:W3:Y:S01]  /*0b10*/  @P4 LDG.E R25, desc[UR6][R12.64+0xf4] ;  /* 0x0000f4060c194981 */ /* 0x000ee2000c1e1900 */
[----:B----4-:R-:W-:-:S03]  /*0b20*/  @P3 LOP3.LUT R3, R3, R26, RZ, 0x3c, !PT ;  /* 0x0000001a03033212 */ /* 0x010fc600078e3cff */
        /* <DEDUP_REMOVED lines=10> */
[----:B------:R-:W-:-:S03]  /*0bd0*/  @P3 LOP3.LUT R2, R2, R27, RZ, 0x3c, !PT ;  /* 0x0000001b02023212 */ /* 0x000fc600078e3cff */
        /* <DEDUP_REMOVED lines=23> */
[----:B------:R-:W-:Y:S01]  /*0d50*/  VIADD R23, R23, 0x10 ;  /* 0x0000001017177836 */ /* 0x000fe20000000000 */
[----:B--2---:R-:W-:Y:S02]  /*0d60*/  @P6 LOP3.LUT R5, R5, R24, RZ, 0x3c, !PT ;  /* 0x0000001805056212 */ /* 0x004fe400078e3cff */
[----:B------:R-:W2:Y:S02]  /*0d70*/  @P0 LDG.E R24, desc[UR6][R12.64+0x134] ;  /* 0x000134060c180981 */ /* 0x000ea4000c1e1900 */
[----:B------:R-:W-:-:S02]  /*0d80*/  ISETP.NE.AND P1, PT, R23, 0x20, PT ;  /* 0x000000201700780c */ /* 0x000fc40003f25270 */
[----:B------:R-:W-:Y:S02]  /*0d90*/  @P0 LOP3.LUT R7, R7, R28, RZ, 0x3c, !PT ;  /* 0x0000001c07070212 */ /* 0x000fe400078e3cff */
[----:B---3--:R-:W-:Y:S02]  /*0da0*/  @P0 LOP3.LUT R2, R2, R27, RZ, 0x3c, !PT ;  /* 0x0000001b02020212 */ /* 0x008fe400078e3cff */
[----:B----4-:R-:W-:Y:S02]  /*0db0*/  @P0 LOP3.LUT R4, R4, R25, RZ, 0x3c, !PT ;  /* 0x0000001904040212 */ /* 0x010fe400078e3cff */
[----:B------:R-:W-:Y:S02]  /*0dc0*/  @P0 LOP3.LUT R3, R3, R26, RZ, 0x3c, !PT ;  /* 0x0000001a03030212 */ /* 0x000fe400078e3cff */
[----:B--2---:R-:W-:-:S03]  /*0dd0*/  @P0 LOP3.LUT R5, R5, R24, RZ, 0x3c, !PT ;  /* 0x0000001805050212 */ /* 0x004fc600078e3cff */
[----:B------:R-:W-:Y:S05]  /*0de0*/  @P1 BRA `(.L_x_4) ;  /* 0xfffffff4004c1947 */ /* 0x000fea000383ffff */
[----:B------:R-:W-:-:S05]  /*0df0*/  VIADD R21, R21, 0x1 ;  /* 0x0000000115157836 */ /* 0x000fca0000000000 */
[----:B------:R-:W-:-:S13]  /*0e00*/  ISETP.NE.AND P0, PT, R21, 0x5, PT ;  /* 0x000000051500780c */ /* 0x000fda0003f05270 */
[----:B------:R-:W-:Y:S05]  /*0e10*/  @P0 BRA `(.L_x_5) ;  /* 0xfffffff400300947 */ /* 0x000fea000383ffff */
[----:B------:R0:W-:Y:S01]  /*0e20*/  STG.E desc[UR6][R8.64+0x4], R7 ;  /* 0x0000040708007986 */ /* 0x0001e2000c101906 */
[----:B------:R-:W-:-:S03]  /*0e30*/  VIADD R19, R19, 0x1 ;  /* 0x0000000113137836 */ /* 0x000fc60000000000 */
[----:B------:R0:W-:Y:S02]  /*0e40*/  STG.E.64 desc[UR6][R8.64+0x8], R4 ;  /* 0x0000080408007986 */ /* 0x0001e4000c101b06 */
[----:B------:R-:W-:Y:S02]  /*0e50*/  ISETP.GE.U32.AND P0, PT, R19, R18, PT ;  /* 0x000000121300720c */ /* 0x000fe40003f06070 */
[----:B------:R0:W-:Y:S11]  /*0e60*/  STG.E.64 desc[UR6][R8.64+0x10], R2 ;  /* 0x0000100208007986 */ /* 0x0001f6000c101b06 */
[----:B------:R-:W-:Y:S05]  /*0e70*/  @!P0 BRA `(.L_x_6) ;  /* 0xfffffff400088947 */ /* 0x000fea000383ffff */
.L_x_3:
[----:B------:R-:W-:Y:S05]  /*0e80*/  BSYNC.RECONVERGENT B1 ;  /* 0x0000000000017941 */ /* 0x000fea0003800200 */
.L_x_2:
[C---:B------:R-:W-:Y:S01]  /*0e90*/  ISETP.GT.U32.AND P0, PT, R16.reuse, 0x3, PT ;  /* 0x000000031000780c */ /* 0x040fe20003f04070 */
[----:B------:R-:W-:Y:S01]  /*0ea0*/  VIADD R15, R15, 0x1 ;  /* 0x000000010f0f7836 */ /* 0x000fe20000000000 */
[--C-:B------:R-:W-:Y:S02]  /*0eb0*/  SHF.R.U64 R16, R16, 0x2, R17.reuse ;  /* 0x0000000210107819 */ /* 0x100fe40000001211 */
[----:B------:R-:W-:Y:S02]  /*0ec0*/  ISETP.GT.U32.AND.EX P0, PT, R17, RZ, PT, P0 ;  /* 0x000000ff1100720c */ /* 0x000fe40003f04100 */
[----:B------:R-:W-:-:S11]  /*0ed0*/  SHF.R.U32.HI R17, RZ, 0x2, R17 ;  /* 0x00000002ff117819 */ /* 0x000fd60000011611 */
[----:B------:R-:W-:Y:S05]  /*0ee0*/  @P0 BRA `(.L_x_7) ;  /* 0xfffffff000cc0947 */ /* 0x000fea000383ffff */
.L_x_1:
[----:B------:R-:W-:Y:S05]  /*0ef0*/  BSYNC.RECONVERGENT B0 ;  /* 0x0000000000007941 */ /* 0x000fea0003800200 */
.L_x_0:
[----:B------:R1:W-:Y:S01]  /*0f00*/  STG.E.64 desc[UR6][R8.64+0x18], RZ ;  /* 0x000018ff08007986 */ /* 0x0003e2000c101b06 */
[----:B0-----:R-:W-:Y:S01]  /*0f10*/  IMAD.MOV.U32 R12, RZ, RZ, 0x319e49d4 ;  /* 0x319e49d4ff0c7424 */ /* 0x001fe200078e00ff */
[----:B------:R-:W-:Y:S01]  /*0f20*/  UMOV UR4, URZ ;  /* 0x000000ff00047c82 */ /* 0x000fe20008000000 */
[----:B------:R-:W-:Y:S01]  /*0f30*/  IMAD.MOV.U32 R10, RZ, RZ, RZ ;  /* 0x000000ffff0a7224 */ /* 0x000fe200078e00ff */
[----:B------:R1:W-:Y:S04]  /*0f40*/  STG.E desc[UR6][R8.64+0x20], RZ ;  /* 0x000020ff08007986 */ /* 0x0003e8000c101906 */
[----:B------:R1:W-:Y:S02]  /*0f50*/  STG.E.64 desc[UR6][R8.64+0x28], RZ ;  /* 0x000028ff08007986 */ /* 0x0003e4000c101b06 */
.L_x_8:
[----:B------:R-:W-:Y:S01]  /*0f60*/  SHF.R.U32.HI R16, RZ, 0x2, R7 ;  /* 0x00000002ff107819 */ /* 0x000fe20000011607 */
[----:B------:R-:W-:Y:S01]  /*0f70*/  UIADD3 UR4, UPT, UPT, UR4, 0x4, URZ ;  /* 0x0000000404047890 */ /* 0x000fe2000fffe0ff */
[----:B------:R-:W-:Y:S02]  /*0f80*/  SHF.R.U32.HI R13, RZ, 0x2, R4 ;  /* 0x00000002ff0d7819 */ /* 0x000fe40000011604 */
[----:B------:R-:W-:Y:S01]  /*0f90*/  LOP3.LUT R16, R16, R7, RZ, 0x3c, !PT ;  /* 0x0000000710107212 */ /* 0x000fe200078e3cff */
[----:B------:R-:W-:Y:S01]  /*0fa0*/  IMAD.SHL.U32 R7, R3, 0x10, RZ ;  /* 0x0000001003077824 */ /* 0x000fe200078e00ff */
[----:B------:R-:W-:Y:S01]  /*0fb0*/  LOP3.LUT R13, R13, R4, RZ, 0x3c, !PT ;  /* 0x000000040d0d7212 */ /* 0x000fe200078e3cff */
[----:B------:R-:W-:Y:S02]  /*0fc0*/  UISETP.NE.AND UP0, UPT, UR4, 0x1000, UPT ;  /* 0x000010000400788c */ /* 0x000fe4000bf05270 */
[----:B------:R-:W-:-:S05]  /*0fd0*/  IMAD.SHL.U32 R11, R16, 0x2, RZ ;  /* 0x00000002100b7824 */ /* 0x000fca00078e00ff */
[----:B------:R-:W-:Y:S01]  /*0fe0*/  LOP3.LUT R16, R16, R11, R7, 0x96, !PT ;  /* 0x0000000b10107212 */ /* 0x000fe200078e9607 */
[----:B------:R-:W-:-:S03]  /*0ff0*/  IMAD.SHL.U32 R7, R13, 0x2, RZ ;  /* 0x000000020d077824 */ /* 0x000fc600078e00ff */
[----:B------:R-:W-:Y:S02]  /*1000*/  LOP3.LUT R11, R16, R3, RZ, 0x3c, !PT ;  /* 0x00000003100b7212 */ /* 0x000fe400078e3cff */
[----:B------:R-:W-:-:S03]  /*1010*/  SHF.R.U32.HI R16, RZ, 0x2, R5 ;  /* 0x00000002ff107819 */ /* 0x000fc60000011605 */
[----:B------:R-:W-:Y:S01]  /*1020*/  IMAD.SHL.U32 R4, R11, 0x10, RZ ;  /* 0x000000100b047824 */ /* 0x000fe200078e00ff */
[----:B------:R-:W-:-:S04]  /*1030*/  LOP3.LUT R16, R16, R5, RZ, 0x3c, !PT ;  /* 0x0000000510107212 */ /* 0x000fc800078e3cff */
[----:B------:R-:W-:Y:S02]  /*1040*/  LOP3.LUT R4, R13, R7, R4, 0x96, !PT ;  /* 0x000000070d047212 */ /* 0x000fe400078e9604 */
[----:B------:R-:W-:Y:S02]  /*1050*/  SHF.R.U32.HI R13, RZ, 0x2, R2 ;  /* 0x00000002ff0d7819 */ /* 0x000fe40000011602 */
[----:B------:R-:W-:Y:S01]  /*1060*/  LOP3.LUT R5, R4, R11, RZ, 0x3c, !PT ;  /* 0x0000000b04057212 */ /* 0x000fe200078e3cff */
[----:B------:R-:W-:Y:S01]  /*1070*/  IMAD.SHL.U32 R4, R16, 0x2, RZ ;  /* 0x0000000210047824 */ /* 0x000fe200078e00ff */
[----:B------:R-:W-:Y:S02]  /*1080*/  LOP3.LUT R2, R13, R2, RZ, 0x3c, !PT ;  /* 0x000000020d027212 */ /* 0x000fe400078e3cff */
[----:B------:R-:W-:Y:S01]  /*1090*/  IADD3 R17, PT, PT, R12, 0x587c5, R5 ;  /* 0x000587c50c117810 */ /* 0x000fe20007ffe005 */
[----:B------:R-:W-:-:S03]  /*10a0*/  IMAD.SHL.U32 R7, R5, 0x10, RZ ;  /* 0x0000001005077824 */ /* 0x000fc600078e00ff */
[----:B------:R-:W-:Y:S02]  /*10b0*/  I2FP.F32.U32 R18, R17 ;  /* 0x0000001100127245 */ /* 0x000fe40000201000 */
[----:B------:R-:W-:Y:S02]  /*10c0*/  LOP3.LUT R4, R16, R4, R7, 0x96, !PT ;  /* 0x0000000410047212 */ /* 0x000fe400078e9607 */
[----:B------:R-:W-:Y:S02]  /*10d0*/  SHF.R.U32.HI R16, RZ, 0x2, R3 ;  /* 0x00000002ff107819 */ /* 0x000fe40000011603 */
[----:B------:R-:W-:Y:S01]  /*10e0*/  LOP3.LUT R13, R4, R5, RZ, 0x3c, !PT ;  /* 0x00000005040d7212 */ /* 0x000fe200078e3cff */
[----:B------:R-:W-:Y:S01]  /*10f0*/  IMAD.SHL.U32 R4, R2, 0x2, RZ ;  /* 0x0000000202047824 */ /* 0x000fe200078e00ff */
[----:B------:R-:W-:-:S03]  /*1100*/  LOP3.LUT R16, R16, R3, RZ, 0x3c, !PT ;  /* 0x0000000310107212 */ /* 0x000fc600078e3cff */
[----:B------:R-:W-:-:S05]  /*1110*/  IMAD.SHL.U32 R7, R13, 0x10, RZ ;  /* 0x000000100d077824 */ /* 0x000fca00078e00ff */
[----:B------:R-:W-:Y:S01]  /*1120*/  LOP3.LUT R4, R2, R4, R7, 0x96, !PT ;  /* 0x0000000402047212 */ /* 0x000fe200078e9607 */
[----:B------:R-:W-:-:S03]  /*1130*/  IMAD.SHL.U32 R2, R16, 0x2, RZ ;  /* 0x0000000210027824 */ /* 0x000fc600078e00ff */
[----:B------:R-:W-:Y:S02]  /*1140*/  LOP3.LUT R7, R4, R13, RZ, 0x3c, !PT ;  /* 0x0000000d04077212 */ /* 0x000fe400078e3cff */
[----:B------:R-:W-:Y:S02]  /*1150*/  SHF.R.U32.HI R4, RZ, 0x2, R11 ;  /* 0x00000002ff047819 */ /* 0x000fe4000001160b */
[----:B------:R-:W-:Y:S01]  /*1160*/  IADD3 R17, PT, PT, R12, 0x10974f, R7 ;  /* 0x0010974f0c117810 */ /* 0x000fe20007ffe007 */
[----:B------:R-:W-:-:S03]  /*1170*/  IMAD.SHL.U32 R3, R7, 0x10, RZ ;  /* 0x0000001007037824 */ /* 0x000fc600078e00ff */
[----:B------:R-:W-:Y:S02]  /*1180*/  I2FP.F32.U32 R22, R17 ;  /* 0x0000001100167245 */ /* 0x000fe40000201000 */
[----:B------:R-:W-:Y:S02]  /*1190*/  LOP3.LUT R2, R16, R2, R3, 0x96, !PT ;  /* 0x0000000210027212 */ /* 0x000fe400078e9603 */
[----:B------:R-:W-:Y:S02]  /*11a0*/  LOP3.LUT R3, R4, R11, RZ, 0x3c, !PT ;  /* 0x0000000b04037212 */ /* 0x000fe400078e3cff */
[----:B------:R-:W-:Y:S02]  /*11b0*/  LOP3.LUT R4, R2, R7, RZ, 0x3c, !PT ;  /* 0x0000000702047212 */ /* 0x000fe400078e3cff */
[----:B------:R-:W-:Y:S01]  /*11c0*/  SHF.R.U32.HI R16, RZ, 0x2, R5 ;  /* 0x00000002ff107819 */ /* 0x000fe20000011605 */
[----:B------:R-:W-:Y:S01]  /*11d0*/  IMAD.SHL.U32 R15, R3, 0x2, RZ ;  /* 0x00000002030f7824 */ /* 0x000fe200078e00ff */
[----:B------:R-:W-:Y:S01]  /*11e0*/  IADD3 R17, PT, PT, R12, 0x161f14, R4 ;  /* 0x00161f140c117810 */ /* 0x000fe20007ffe004 */
[----:B------:R-:W-:Y:S01]  /*11f0*/  IMAD.SHL.U32 R2, R4, 0x10, RZ ;  /* 0x0000001004027824 */ /* 0x000fe200078e00ff */
[----:B------:R-:W-:-:S04]  /*1200*/  LOP3.LUT R16, R16, R5, RZ, 0x3c, !PT ;  /* 0x0000000510107212 */ /* 0x000fc800078e3cff */
[----:B------:R-:W-:Y:S01]  /*1210*/  LOP3.LUT R15, R3, R15, R2, 0x96, !PT ;  /* 0x0000000f030f7212 */ /* 0x000fe200078e9602 */
[----:B------:R-:W-:Y:S02]  /*1220*/  IMAD.IADD R2, R11, 0x1, R12 ;  /* 0x000000010b027824 */ /* 0x000fe400078e020c */
[----:B------:R-:W-:Y:S01]  /*1230*/  IMAD.MOV.U32 R11, RZ, RZ, 0x2f800000 ;  /* 0x2f800000ff0b7424 */ /* 0x000fe200078e00ff */
[----:B------:R-:W-:Y:S02]  /*1240*/  LOP3.LUT R5, R15, R4, RZ, 0x3c, !PT ;  /* 0x000000040f057212 */ /* 0x000fe400078e3cff */
[----:B------:R-:W-:Y:S01]  /*1250*/  I2FP.F32.U32 R20, R2 ;  /* 0x0000000200147245 */ /* 0x000fe20000201000 */
[----:B------:R-:W-:Y:S02]  /*1260*/  IMAD.SHL.U32 R2, R16, 0x2, RZ ;  /* 0x0000000210027824 */ /* 0x000fe400078e00ff */
[-C--:B------:R-:W-:Y:S01]  /*1270*/  FFMA R15, R18, R11.reuse, 1.1641532182693481445e-10 ;  /* 0x2f000000120f7423 */ /* 0x080fe2000000000b */
[----:B------:R-:W-:Y:S01]  /*1280*/  IMAD.SHL.U32 R3, R5, 0x10, RZ ;  /* 0x0000001005037824 */ /* 0x000fe200078e00ff */
[----:B------:R-:W-:Y:S01]  /*1290*/  SHF.R.U32.HI R18, RZ, 0x2, R13 ;  /* 0x00000002ff127819 */ /* 0x000fe2000001160d */
[----:B------:R-:W-:Y:S01]  /*12a0*/  FFMA R20, R20, R11, 1.1641532182693481445e-10 ;  /* 0x2f00000014147423 */ /* 0x000fe2000000000b */
[----:B------:R-:W-:Y:S01]  /*12b0*/  FMUL R15, R15, R15 ;  /* 0x0000000f0f0f7220 */ /* 0x000fe20000400000 */
[----:B------:R-:W-:Y:S01]  /*12c0*/  FFMA R22, R22, R11, 1.1641532182693481445e-10 ;  /* 0x2f00000016167423 */ /* 0x000fe2000000000b */
[----:B------:R-:W-:-:S02]  /*12d0*/  LOP3.LUT R2, R16, R2, R3, 0x96, !PT ;  /* 0x0000000210027212 */ /* 0x000fc400078e9603 */
[----:B------:R-:W-:Y:S01]  /*12e0*/  LOP3.LUT R18, R18, R13, RZ, 0x3c, !PT ;  /* 0x0000000d12127212 */ /* 0x000fe200078e3cff */
[----:B------:R-:W-:Y:S01]  /*12f0*/  FFMA R15, R20, R20, R15 ;  /* 0x00000014140f7223 */ /* 0x000fe2000000000f */
[----:B------:R-:W-:Y:S02]  /*1300*/  LOP3.LUT R2, R2, R5, RZ, 0x3c, !PT ;  /* 0x0000000502027212 */ /* 0x000fe400078e3cff */
[----:B------:R-:W-:Y:S01]  /*1310*/  IADD3 R16, PT, PT, R12, 0xb0f8a, R13 ;  /* 0x000b0f8a0c107810 */ /* 0x000fe20007ffe00d */
[----:B------:R-:W-:Y:S01]  /*1320*/  IMAD.SHL.U32 R13, R18, 0x2, RZ ;  /* 0x00000002120d7824 */ /* 0x000fe200078e00ff */
[----:B------:R-:W-:Y:S01]  /*1330*/  FSETP.GTU.AND P0, PT, R15, 1, PT ;  /* 0x3f8000000f00780b */ /* 0x000fe20003f0c000 */
[----:B------:R-:W-:Y:S01]  /*1340*/  IMAD.SHL.U32 R3, R2, 0x10, RZ ;  /* 0x0000001002037824 */ /* 0x000fe200078e00ff */
[----:B------:R-:W-:-:S04]  /*1350*/  I2FP.F32.U32 R16, R16 ;  /* 0x0000001000107245 */ /* 0x000fc80000201000 */
[----:B------:R-:W-:Y:S01]  /*1360*/  LOP3.LUT R3, R18, R13, R3, 0x96, !PT ;  /* 0x0000000d12037212 */ /* 0x000fe200078e9603 */
[----:B------:R-:W-:Y:S01]  /*1370*/  FFMA R16, R16, R11, 1.1641532182693481445e-10 ;  /* 0x2f00000010107423 */ /* 0x000fe2000000000b */
[----:B------:R-:W-:Y:S02]  /*1380*/  IADD3 R13, PT, PT, R12, 0x1ba6d9, R5 ;  /* 0x001ba6d90c0d7810 */ /* 0x000fe40007ffe005 */
[----:B------:R-:W-:Y:S02]  /*1390*/  LOP3.LUT R3, R3, R2, RZ, 0x3c, !PT ;  /* 0x0000000203037212 */ /* 0x000fe400078e3cff */
[----:B------:R-:W-:Y:S01]  /*13a0*/  I2FP.F32.U32 R20, R13 ;  /* 0x0000000d00147245 */ /* 0x000fe20000201000 */
[----:B------:R-:W-:Y:S01]  /*13b0*/  FMUL R13, R22, R22 ;  /* 0x00000016160d7220 */ /* 0x000fe20000400000 */
[----:B------:R-:W-:Y:S02]  /*13c0*/  I2FP.F32.U32 R18, R17 ;  /* 0x0000001100127245 */ /* 0x000fe40000201000 */
[----:B------:R-:W-:Y:S01]  /*13d0*/  IADD3 R17, PT, PT, R12, 0x26b663, R3 ;  /* 0x0026b6630c117810 */ /* 0x000fe20007ffe003 */
[-C--:B------:R-:W-:Y:S01]  /*13e0*/  FFMA R20, R20, R11.reuse, 1.1641532182693481445e-10 ;  /* 0x2f00000014147423 */ /* 0x080fe2000000000b */
[----:B------:R-:W-:Y:S01]  /*13f0*/  FFMA R13, R16, R16, R13 ;  /* 0x00000010100d7223 */ /* 0x000fe2000000000d */
[----:B------:R-:W-:Y:S01]  /*1400*/  IADD3 R16, PT, PT, R12, 0x212e9e, R2 ;  /* 0x00212e9e0c107810 */ /* 0x000fe20007ffe002 */
[----:B------:R-:W-:Y:S01]  /*1410*/  FFMA R18, R18, R11, 1.1641532182693481445e-10 ;  /* 0x2f00000012127423 */ /* 0x000fe2000000000b */
[----:B------:R-:W-:Y:S01]  /*1420*/  FMUL R15, R20, R20 ;  /* 0x00000014140f7220 */ /* 0x000fe20000400000 */
[----:B------:R-:W-:Y:S01]  /*1430*/  I2FP.F32.U32 R20, R17 ;  /* 0x0000001100147245 */ /* 0x000fe20000201000 */
[----:B------:R-:W-:Y:S01]  /*1440*/  VIADD R12, R12, 0x2c3e28 ;  /* 0x002c3e280c0c7836 */ /* 0x000fe20000000000 */
[----:B------:R-:W-:Y:S01]  /*1450*/  I2FP.F32.U32 R16, R16 ;  /* 0x0000001000107245 */ /* 0x000fe20000201000 */
[----:B------:R-:W-:Y:S01]  /*1460*/  FFMA R15, R18, R18, R15 ;  /* 0x00000012120f7223 */ /* 0x000fe2000000000f */
[----:B------:R-:W-:Y:S01]  /*1470*/  FSETP.GTU.AND P1, PT, R13, 1, PT ;  /* 0x3f8000000d00780b */ /* 0x000fe20003f2c000 */
[----:B------:R-:W-:Y:S01]  /*1480*/  FFMA R20, R20, R11, 1.1641532182693481445e-10 ;  /* 0x2f00000014147423 */ /* 0x000fe2000000000b */
[----:B------:R-:W-:-:S02]  /*1490*/  VIADD R13, R10, 0x1 ;  /* 0x000000010a0d7836 */ /* 0x000fc40000000000 */
[----:B------:R-:W-:Y:S01]  /*14a0*/  FFMA R16, R16, R11, 1.1641532182693481445e-10 ;  /* 0x2f00000010107423 */ /* 0x000fe2000000000b */
[----:B------:R-:W-:Y:S02]  /*14b0*/  @P0 IMAD.MOV R13, RZ, RZ, R10 ;  /* 0x000000ffff0d0224 */ /* 0x000fe400078e020a */
[----:B------:R-:W-:Y:S01]  /*14c0*/  FMUL R11, R20, R20 ;  /* 0x00000014140b7220 */ /* 0x000fe20000400000 */
[----:B------:R-:W-:Y:S01]  /*14d0*/  FSETP.GTU.AND P0, PT, R15, 1, PT ;  /* 0x3f8000000f00780b */ /* 0x000fe20003f0c000 */
[----:B------:R-:W-:Y:S02]  /*14e0*/  VIADD R10, R13, 0x1 ;  /* 0x000000010d0a7836 */ /* 0x000fe40000000000 */
[----:B------:R-:W-:Y:S02]  /*14f0*/  FFMA R11, R16, R16, R11 ;  /* 0x00000010100b7223 */ /* 0x000fe4000000000b */
[----:B------:R-:W-:-:S03]  /*1500*/  @P1 IMAD.MOV R10, RZ, RZ, R13 ;  /* 0x000000ffff0a1224 */ /* 0x000fc600078e020d */
[----:B------:R-:W-:Y:S01]  /*1510*/  FSETP.GTU.AND P1, PT, R11, 1, PT ;  /* 0x3f8000000b00780b */ /* 0x000fe20003f2c000 */
[----:B------:R-:W-:-:S04]  /*1520*/  VIADD R11, R10, 0x1 ;  /* 0x000000010a0b7836 */ /* 0x000fc80000000000 */
[----:B------:R-:W-:-:S04]  /*1530*/  @P0 IMAD.MOV R11, RZ, RZ, R10 ;  /* 0x000000ffff0b0224 */ /* 0x000fc800078e020a */
[----:B------:R-:W-:-:S04]  /*1540*/  VIADD R10, R11, 0x1 ;  /* 0x000000010b0a7836 */ /* 0x000fc80000000000 */
[----:B------:R-:W-:Y:S01]  /*1550*/  @P1 IMAD.MOV R10, RZ, RZ, R11 ;  /* 0x000000ffff0a1224 */ /* 0x000fe200078e020b */
[----:B------:R-:W-:Y:S06]  /*1560*/  BRA.U UP0, `(.L_x_8) ;  /* 0xfffffff9007c7547 */ /* 0x000fec000b83ffff */
[----:B------:R-:W0:Y:S01]  /*1570*/  S2R R16, SR_TID.X ;  /* 0x0000000000107919 */ /* 0x000e220000002100 */
[----:B------:R-:W2:Y:S01]  /*1580*/  S2UR UR5, SR_CgaCtaId ;  /* 0x00000000000579c3 */ /* 0x000ea20000008800 */
[----:B------:R-:W3:Y:S01]  /*1590*/  LDCU.64 UR8, c[0x0][0x380] ;  /* 0x00007000ff0877ac */ /* 0x000ee20008000a00 */
[----:B------:R-:W-:Y:S01]  /*15a0*/  I2FP.F32.U32 R10, R10 ;  /* 0x0000000a000a7245 */ /* 0x000fe20000201000 */
[----:B------:R4:W-:Y:S01]  /*15b0*/  STG.E.64 desc[UR6][R8.64+0x8], R4 ;  /* 0x0000080408007986 */ /* 0x0009e2000c101b06 */
[----:B------:R-:W-:Y:S01]  /*15c0*/  ISETP.GT.U32.AND P0, PT, R6, 0xffff, PT ;  /* 0x0000ffff0600780c */ /* 0x000fe20003f04070 */
[----:B------:R-:W-:Y:S02]  /*15d0*/  UMOV UR4, 0x400 ;  /* 0x0000040000047882 */ /* 0x000fe40000000000 */
[----:B------:R-:W-:Y:S01]  /*15e0*/  FMUL R10, R10, 4 ;  /* 0x408000000a0a7820 */ /* 0x000fe20000400000 */
[----:B------:R4:W-:Y:S03]  /*15f0*/  STG.E.64 desc[UR6][R8.64+0x10], R2 ;  /* 0x0000100208007986 */ /* 0x0009e6000c101b06 */
[----:B------:R-:W-:Y:S01]  /*1600*/  FMUL R11, R10, 0.000244140625 ;  /* 0x398000000a0b7820 */ /* 0x000fe20000400000 */
[----:B---3--:R-:W-:-:S04]  /*1610*/  LEA R12, P1, R6, UR8, 0x2 ;  /* 0x00000008060c7c11 */ /* 0x008fc8000f8210ff */
[----:B------:R-:W-:Y:S01]  /*1620*/  LEA.HI.X R13, R6, UR9, RZ, 0x2, P1 ;  /* 0x00000009060d7c11 */ /* 0x000fe200088f14ff */
[----:B--2---:R-:W-:Y:S01]  /*1630*/  ULEA UR4, UR5, UR4, 0x18 ;  /* 0x0000000405047291 */ /* 0x004fe2000f8ec0ff */
[----:B------:R-:W-:Y:S01]  /*1640*/  ISETP.GE.U32.AND P1, PT, R14, 0x2, PT ;  /* 0x000000020e00780c */ /* 0x000fe20003f26070 */
[----:B------:R-:W-:-:S04]  /*1650*/  IMAD.MOV.U32 R6, RZ, RZ, -0x1d6e9df1 ;  /* 0xe291620fff067424 */ /* 0x000fc800078e00ff */
[C---:B0-----:R-:W-:Y:S01]  /*1660*/  LEA R10, R16.reuse, UR4, 0x2 ;  /* 0x00000004100a7c11 */ /* 0x041fe2000f8e10ff */
[----:B------:R4:W-:Y:S01]  /*1670*/  STG.E.64 desc[UR6][R8.64], R6 ;  /* 0x0000000608007986 */ /* 0x0009e2000c101b06 */
[----:B------:R-:W-:-:S03]  /*1680*/  ISETP.NE.AND P2, PT, R16, RZ, PT ;  /* 0x000000ff1000720c */ /* 0x000fc60003f45270 */
[----:B------:R4:W-:Y:S04]  /*1690*/  @!P0 STS [R10], R11 ;  /* 0x0000000b0a008388 */ /* 0x0009e80000000800 */
[----:B------:R4:W-:Y:S01]  /*16a0*/  STG.E desc[UR6][R12.64], R11 ;  /* 0x0000000b0c007986 */ /* 0x0009e2000c101906 */
[----:B------:R-:W-:Y:S06]  /*16b0*/  BAR.SYNC.DEFER_BLOCKING 0x0 ;  /* 0x0000000000007b1d */ /* 0x000fec0000010000 */
[----:B------:R-:W-:Y:S05]  /*16c0*/  @!P1 BRA `(.L_x_9) ;  /* 0x00000000002c9947 */ /* 0x000fea0003800000 */
.L_x_10:
[----:B----4-:R-:W-:-:S04]  /*16d0*/  SHF.R.U32.HI R5, RZ, 0x1, R14 ;  /* 0x00000001ff057819 */ /* 0x010fc8000001160e */
[----:B------:R-:W-:-:S13]  /*16e0*/  ISETP.GE.U32.AND P0, PT, R16, R5, PT ;  /* 0x000000051000720c */ /* 0x000fda0003f06070 */
[----:B------:R-:W-:Y:S01]  /*16f0*/  @!P0 IMAD R2, R5, 0x4, R10 ;  /* 0x0000000405028824 */ /* 0x000fe200078e020a */
[----:B------:R-:W-:Y:S05]  /*1700*/  @!P0 LDS R3, [R10] ;  /* 0x000000000a038984 */ /* 0x000fea0000000800 */
[----:B------:R-:W0:Y:S02]  /*1710*/  @!P0 LDS R2, [R2] ;  /* 0x0000000002028984 */ /* 0x000e240000000800 */
[----:B0-----:R-:W-:-:S05]  /*1720*/  @!P0 FADD R3, R2, R3 ;  /* 0x0000000302038221 */ /* 0x001fca0000000000 */
[----:B------:R0:W-:Y:S01]  /*1730*/  @!P0 STS [R10], R3 ;  /* 0x000000030a008388 */ /* 0x0001e20000000800 */
[----:B------:R-:W-:Y:S01]  /*1740*/  BAR.SYNC.DEFER_BLOCKING 0x0 ;  /* 0x0000000000007b1d */ /* 0x000fe20000010000 */
[----:B------:R-:W-:Y:S01]  /*1750*/  ISETP.GT.U32.AND P0, PT, R14, 0x3, PT ;  /* 0x000000030e00780c */ /* 0x000fe20003f04070 */
[----:B------:R-:W-:-:S12]  /*1760*/  IMAD.MOV.U32 R14, RZ, RZ, R5 ;  /* 0x000000ffff0e7224 */ /* 0x000fd800078e0005 */
[----:B0-----:R-:W-:Y:S05]  /*1770*/  @P0 BRA `(.L_x_10) ;  /* 0xfffffffc00d40947 */ /* 0x001fea000383ffff */
.L_x_9:
[----:B------:R-:W-:Y:S05]  /*1780*/  @P2 EXIT ;  /* 0x000000000000294d */ /* 0x000fea0003800000 */
[----:B------:R-:W0:Y:S01]  /*1790*/  S2UR UR5, SR_CgaCtaId ;  /* 0x00000000000579c3 */ /* 0x000e220000008800 */
[----:B------:R-:W-:-:S07]  /*17a0*/  UMOV UR4, 0x400 ;  /* 0x0000040000047882 */ /* 0x000fce0000000000 */
[----:B----4-:R-:W2:Y:S01]  /*17b0*/  LDC.64 R2, c[0x0][0x380] ;  /* 0x0000e000ff027b82 */ /* 0x010ea20000000a00 */
[----:B0-----:R-:W-:Y:S01]  /*17c0*/  ULEA UR4, UR5, UR4, 0x18 ;  /* 0x0000000405047291 */ /* 0x001fe2000f8ec0ff */
[----:B--2---:R-:W-:-:S08]  /*17d0*/  IMAD.WIDE.U32 R2, R0, 0x4, R2 ;  /* 0x0000000400027825 */ /* 0x004fd000078e0002 */
[----:B------:R-:W0:Y:S02]  /*17e0*/  LDS R4, [UR4] ;  /* 0x00000004ff047984 */ /* 0x000e240008000800 */
[----:B0-----:R-:W-:-:S05]  /*17f0*/  FMUL R5, R4, 0.00390625 ;  /* 0x3b80000004057820 */ /* 0x001fca0000400000 */
[----:B------:R-:W-:Y:S01]  /*1800*/  STG.E desc[UR6][R2.64], R5 ;  /* 0x0000000502007986 */ /* 0x000fe2000c101906 */
[----:B------:R-:W-:Y:S05]  /*1810*/  EXIT ;  /* 0x000000000000794d */ /* 0x000fea0003800000 */
.L_x_11:
[----:B------:R-:W-:-:S00]  /*1820*/  BRA `(.L_x_11) ;  /* 0xfffffffc00fc7947 */ /* 0x000fc0000383ffff */
[----:B------:R-:W-:-:S00]  /*1830*/  NOP ;  /* 0x0000000000007918 */ /* 0x000fc00000000000 */
        /* <DEDUP_REMOVED lines=12> */
.L_x_12:


//--------------------- .nv.global.init           --------------------------
	.section	.nv.global.init,"aw",@progbits
	.align	4
.nv.global.init:
	.type		mrg32k3aM1SubSeq,@object
	.size		mrg32k3aM1SubSeq,(mrg32k3aM2SubSeq - mrg32k3aM1SubSeq)
mrg32k3aM1SubSeq:
        /*0000*/ 	.byte	0x0b, 0xcc, 0xee, 0x04, 0x73, 0x29, 0x8b, 0x6f, 0xf6, 0x53, 0x03, 0xf6, 0x23, 0xf6, 0xea, 0xda
        /* <DEDUP_REMOVED lines=125> */
	.type		mrg32k3aM2SubSeq,@object
	.size		mrg32k3aM2SubSeq,(mrg32k3aM1 - mrg32k3aM2SubSeq)
mrg32k3aM2SubSeq:
        /* <DEDUP_REMOVED lines=126> */
	.type		mrg32k3aM1,@object
	.size		mrg32k3aM1,(mrg32k3aM1Seq - mrg32k3aM1)
mrg32k3aM1:
        /* <DEDUP_REMOVED lines=144> */
	.type		mrg32k3aM1Seq,@object
	.size		mrg32k3aM1Seq,(mrg32k3aM2 - mrg32k3aM1Seq)
mrg32k3aM1Seq:
        /* <DEDUP_REMOVED lines=144> */
	.type		mrg32k3aM2,@object
	.size		mrg32k3aM2,(mrg32k3aM2Seq - mrg32k3aM2)
mrg32k3aM2:
        /* <DEDUP_REMOVED lines=144> */
	.type		mrg32k3aM2Seq,@object
	.size		mrg32k3aM2Seq,(precalc_xorwow_matrix - mrg32k3aM2Seq)
mrg32k3aM2Seq:
        /* <DEDUP_REMOVED lines=144> */
	.type		precalc_xorwow_matrix,@object
	.size		precalc_xorwow_matrix,(precalc_xorwow_offset_matrix - precalc_xorwow_matrix)
precalc_xorwow_matrix:
        /* <DEDUP_REMOVED lines=6400> */
	.type		precalc_xorwow_offset_matrix,@object
	.size		precalc_xorwow_offset_matrix,(.L_1 - precalc_xorwow_offset_matrix)
precalc_xorwow_offset_matrix:
        /* <DEDUP_REMOVED lines=6400> */
.L_1:


//--------------------- .nv.shared._Z15gpu_monte_carloPfP17curandStateXORWOW --------------------------
	.section	.nv.shared._Z15gpu_monte_carloPfP17curandStateXORWOW,"aw",@nobits
	.sectionflags	@""
	.align	4
.nv.shared._Z15gpu_monte_carloPfP17curandStateXORWOW:
	.zero		2048


//--------------------- .nv.shared.reserved.0     --------------------------
	.section	.nv.shared.reserved.0,"aw",@nobits
	.weak		__nv_reservedSMEM_offset_0_alias
	.size		__nv_reservedSMEM_offset_0_alias, 0, 64
	.other		__nv_reservedSMEM_offset_0_alias,@"STO_CUDA_RESERVED_SHARED STV_DEFAULT"
__nv_reservedSMEM_offset_0_alias:
	.zero		0
	.zero		64


//--------------------- .nv.constant0._Z15gpu_monte_carloPfP17curandStateXORWOW --------------------------
	.section	.nv.constant0._Z15gpu_monte_carloPfP17curandStateXORWOW,"a",@progbits
	.sectionflags	@""
	.align	4
.nv.constant0._Z15gpu_monte_carloPfP17curandStateXORWOW:
	.zero		912


//--------------------- SYMBOLS --------------------------

	.type		.nv.reservedSmem.offset0,@object
	.size		.nv.reservedSmem.offset0,0x4
	.type		.nv.reservedSmem.cap,@object
	.size		.nv.reservedSmem.cap,0x4
